	.target	sm_90a

	.elftype	@"ET_EXEC"


//--------------------- .note.nv.tkinfo           --------------------------
	.section	.note.nv.tkinfo,"",@"SHT_NOTE"
	.sectionflags	@"SHF_NOTE_NV_TKINFO"
	.tkinfo
        /*0018*/ 	.word	0x00000002
        /*0030*/ 	.string	""
        /*0030*/ 	.string	"ptxas"
        /*0030*/ 	.string	"Cuda compilation tools, release 13.0, V13.0.88"
        /*0030*/ 	.string	"Build cuda_13.0.r13.0/compiler.36424714_0"
        /*0030*/ 	.string	"-v  -suppress-debug-info  -lineinfo  -arch sm_90a "



//--------------------- .note.nv.cuinfo           --------------------------
	.section	.note.nv.cuinfo,"",@"SHT_NOTE"
	.sectionflags	@"SHF_NOTE_NV_CUINFO"
        /*0018*/ 	.short	0x0002
        /*001a*/ 	.short	0x005a
        /*001c*/ 	.short	0x0082
	.zero		2


//--------------------- .nv.info                  --------------------------
	.section	.nv.info,"",@"SHT_CUDA_INFO"
	.align	4


	//----- nvinfo : EIATTR_REGCOUNT
	.align		4
        /*0000*/ 	.byte	0x04, 0x2f
        /*0002*/ 	.short	(.L_1 - .L_0)
	.align		4
.L_0:
        /*0004*/ 	.word	index@(matmul_kernel)
        /*0008*/ 	.word	0x00000074


	//----- nvinfo : EIATTR_FRAME_SIZE
	.align		4
.L_1:
        /*000c*/ 	.byte	0x04, 0x11
        /*000e*/ 	.short	(.L_3 - .L_2)
	.align		4
.L_2:
        /*0010*/ 	.word	index@(matmul_kernel)
        /*0014*/ 	.word	0x00000000


	//----- nvinfo : EIATTR_MIN_STACK_SIZE
	.align		4
.L_3:
        /*0018*/ 	.byte	0x04, 0x12
        /*001a*/ 	.short	(.L_5 - .L_4)
	.align		4
.L_4:
        /*001c*/ 	.word	index@(matmul_kernel)
        /*0020*/ 	.word	0x00000000
.L_5:


//--------------------- .nv.compat                --------------------------
	.section	.nv.compat,"",@"SHT_CUDA_COMPAT_INFO"
	.align	4
        /*0000*/ 	.byte	0x02, 0x09, 0x01, 0x00, 0x02, 0x02, 0x01, 0x00, 0x02, 0x05, 0x05, 0x00, 0x03, 0x07, 0x01, 0x01
        /*0010*/ 	.byte	0x02, 0x03, 0x00, 0x00, 0x02, 0x06, 0x01, 0x00, 0x04, 0x0b, 0x08, 0x00, 0x00, 0x00, 0x00, 0x00
        /*0020*/ 	.byte	0x00, 0x00, 0x00, 0x00


//--------------------- .nv.info.matmul_kernel    --------------------------
	.section	.nv.info.matmul_kernel,"",@"SHT_CUDA_INFO"
	.sectionflags	@""
	.align	4


	//----- nvinfo : EIATTR_CUDA_API_VERSION
	.align		4
        /*0000*/ 	.byte	0x04, 0x37
        /*0002*/ 	.short	(.L_7 - .L_6)
.L_6:
        /*0004*/ 	.word	0x00000082


	//----- nvinfo : EIATTR_KPARAM_INFO
	.align		4
.L_7:
        /*0008*/ 	.byte	0x04, 0x17
        /*000a*/ 	.short	(.L_9 - .L_8)
.L_8:
        /*000c*/ 	.word	0x00000000
        /*0010*/ 	.short	0x000d
        /*0012*/ 	.short	0x0048
        /*0014*/ 	.byte	0x00, 0xf4, 0x21, 0x00


	//----- nvinfo : EIATTR_KPARAM_INFO
	.align		4
.L_9:
        /*0018*/ 	.byte	0x04, 0x17
        /*001a*/ 	.short	(.L_11 - .L_10)
.L_10:
        /*001c*/ 	.word	0x00000000
        /*0020*/ 	.short	0x000c
        /*0022*/ 	.short	0x0040
        /*0024*/ 	.byte	0x00, 0xf4, 0x21, 0x00


	//----- nvinfo : EIATTR_KPARAM_INFO
	.align		4
.L_11:
        /*0028*/ 	.byte	0x04, 0x17
        /*002a*/ 	.short	(.L_13 - .L_12)
.L_12:
        /*002c*/ 	.word	0x00000000
        /*0030*/ 	.short	0x000b
        /*0032*/ 	.short	0x0038
        /*0034*/ 	.byte	0x00, 0xf0, 0x11, 0x00


	//----- nvinfo : EIATTR_KPARAM_INFO
	.align		4
.L_13:
        /*0038*/ 	.byte	0x04, 0x17
        /*003a*/ 	.short	(.L_15 - .L_14)
.L_14:
        /*003c*/ 	.word	0x00000000
        /*0040*/ 	.short	0x000a
        /*0042*/ 	.short	0x0034
        /*0044*/ 	.byte	0x00, 0xf0, 0x11, 0x00


	//----- nvinfo : EIATTR_KPARAM_INFO
	.align		4
.L_15:
        /*0048*/ 	.byte	0x04, 0x17
        /*004a*/ 	.short	(.L_17 - .L_16)
.L_16:
        /*004c*/ 	.word	0x00000000
        /*0050*/ 	.short	0x0009
        /*0052*/ 	.short	0x0030
        /*0054*/ 	.byte	0x00, 0xf0, 0x11, 0x00


	//----- nvinfo : EIATTR_KPARAM_INFO
	.align		4
.L_17:
        /*0058*/ 	.byte	0x04, 0x17
        /*005a*/ 	.short	(.L_19 - .L_18)
.L_18:
        /*005c*/ 	.word	0x00000000
        /*0060*/ 	.short	0x0008
        /*0062*/ 	.short	0x002c
        /*0064*/ 	.byte	0x00, 0xf0, 0x11, 0x00


	//----- nvinfo : EIATTR_KPARAM_INFO
	.align		4
.L_19:
        /*0068*/ 	.byte	0x04, 0x17
        /*006a*/ 	.short	(.L_21 - .L_20)
.L_20:
        /*006c*/ 	.word	0x00000000
        /*0070*/ 	.short	0x0007
        /*0072*/ 	.short	0x0028
        /*0074*/ 	.byte	0x00, 0xf0, 0x11, 0x00


	//----- nvinfo : EIATTR_KPARAM_INFO
	.align		4
.L_21:
        /*0078*/ 	.byte	0x04, 0x17
        /*007a*/ 	.short	(.L_23 - .L_22)
.L_22:
        /*007c*/ 	.word	0x00000000
        /*0080*/ 	.short	0x0006
        /*0082*/ 	.short	0x0024
        /*0084*/ 	.byte	0x00, 0xf0, 0x11, 0x00


	//----- nvinfo : EIATTR_KPARAM_INFO
	.align		4
.L_23:
        /*0088*/ 	.byte	0x04, 0x17
        /*008a*/ 	.short	(.L_25 - .L_24)
.L_24:
        /*008c*/ 	.word	0x00000000
        /*0090*/ 	.short	0x0005
        /*0092*/ 	.short	0x0020
        /*0094*/ 	.byte	0x00, 0xf0, 0x11, 0x00


	//----- nvinfo : EIATTR_KPARAM_INFO
	.align		4
.L_25:
        /*0098*/ 	.byte	0x04, 0x17
        /*009a*/ 	.short	(.L_27 - .L_26)
.L_26:
        /*009c*/ 	.word	0x00000000
        /*00a0*/ 	.short	0x0004
        /*00a2*/ 	.short	0x001c
        /*00a4*/ 	.byte	0x00, 0xf0, 0x11, 0x00


	//----- nvinfo : EIATTR_KPARAM_INFO
	.align		4
.L_27:
        /*00a8*/ 	.byte	0x04, 0x17
        /*00aa*/ 	.short	(.L_29 - .L_28)
.L_28:
        /*00ac*/ 	.word	0x00000000
        /*00b0*/ 	.short	0x0003
        /*00b2*/ 	.short	0x0018
        /*00b4*/ 	.byte	0x00, 0xf0, 0x11, 0x00


	//----- nvinfo : EIATTR_KPARAM_INFO
	.align		4
.L_29:
        /*00b8*/ 	.byte	0x04, 0x17
        /*00ba*/ 	.short	(.L_31 - .L_30)
.L_30:
        /*00bc*/ 	.word	0x00000000
        /*00c0*/ 	.short	0x0002
        /*00c2*/ 	.short	0x0010
        /*00c4*/ 	.byte	0x00, 0xf4, 0x21, 0x00


	//----- nvinfo : EIATTR_KPARAM_INFO
	.align		4
.L_31:
        /*00c8*/ 	.byte	0x04, 0x17
        /*00ca*/ 	.short	(.L_33 - .L_32)
.L_32:
        /*00cc*/ 	.word	0x00000000
        /*00d0*/ 	.short	0x0001
        /*00d2*/ 	.short	0x0008
        /*00d4*/ 	.byte	0x00, 0xf4, 0x21, 0x00


	//----- nvinfo : EIATTR_KPARAM_INFO
	.align		4
.L_33:
        /*00d8*/ 	.byte	0x04, 0x17
        /*00da*/ 	.short	(.L_35 - .L_34)
.L_34:
        /*00dc*/ 	.word	0x00000000
        /*00e0*/ 	.short	0x0000
        /*00e2*/ 	.short	0x0000
        /*00e4*/ 	.byte	0x00, 0xf4, 0x21, 0x00


	//----- nvinfo : EIATTR_SPARSE_MMA_MASK
	.align		4
.L_35:
        /*00e8*/ 	.byte	0x03, 0x50
        /*00ea*/ 	.short	0x0000


	//----- nvinfo : EIATTR_MAXREG_COUNT
	.align		4
        /*00ec*/ 	.byte	0x03, 0x1b
        /*00ee*/ 	.short	0x00ff


	//----- nvinfo : EIATTR_NUM_BARRIERS
	.align		4
        /*00f0*/ 	.byte	0x02, 0x4c
        /*00f2*/ 	.byte	0x01
	.zero		1


	//----- nvinfo : EIATTR_MERCURY_ISA_VERSION
	.align		4
        /*00f4*/ 	.byte	0x03, 0x5f
        /*00f6*/ 	.short	0x0101


	//----- nvinfo : EIATTR_EXIT_INSTR_OFFSETS
	.align		4
        /*00f8*/ 	.byte	0x04, 0x1c
        /*00fa*/ 	.short	(.L_37 - .L_36)


	//   ....[0]....
.L_36:
        /*00fc*/ 	.word	0x000026d0


	//   ....[1]....
        /*0100*/ 	.word	0x00002700


	//----- nvinfo : EIATTR_REQNTID
	.align		4
.L_37:
        /*0104*/ 	.byte	0x04, 0x10
        /*0106*/ 	.short	(.L_39 - .L_38)
.L_38:
        /*0108*/ 	.word	0x00000100
        /*010c*/ 	.word	0x00000001
        /*0110*/ 	.word	0x00000001


	//----- nvinfo : EIATTR_CBANK_PARAM_SIZE
	.align		4
.L_39:
        /*0114*/ 	.byte	0x03, 0x19
        /*0116*/ 	.short	0x0050


	//----- nvinfo : EIATTR_PARAM_CBANK
	.align		4
        /*0118*/ 	.byte	0x04, 0x0a
        /*011a*/ 	.short	(.L_41 - .L_40)
	.align		4
.L_40:
        /*011c*/ 	.word	index@(.nv.constant0.matmul_kernel)
        /*0120*/ 	.short	0x0210
        /*0122*/ 	.short	0x0050


	//----- nvinfo : EIATTR_SW_WAR
	.align		4
.L_41:
        /*0124*/ 	.byte	0x04, 0x36
        /*0126*/ 	.short	(.L_43 - .L_42)
.L_42:
        /*0128*/ 	.word	0x00000008
.L_43:


//--------------------- .nv.callgraph             --------------------------
	.section	.nv.callgraph,"",@"SHT_CUDA_CALLGRAPH"
	.align	4
	.sectionentsize	8
	.align		4
        /*0000*/ 	.word	0x00000000
	.align		4
        /*0004*/ 	.word	0xffffffff
	.align		4
        /*0008*/ 	.word	0x00000000
	.align		4
        /*000c*/ 	.word	0xfffffffe
	.align		4
        /*0010*/ 	.word	0x00000000
	.align		4
        /*0014*/ 	.word	0xfffffffd
	.align		4
        /*0018*/ 	.word	0x00000000
	.align		4
        /*001c*/ 	.word	0xfffffffc


//--------------------- .text.matmul_kernel       --------------------------
	.section	.text.matmul_kernel,"ax",@progbits
	.align	128
        .global         matmul_kernel
        .type           matmul_kernel,@function
        .size           matmul_kernel,(.L_x_3 - matmul_kernel)
        .other          matmul_kernel,@"STO_CUDA_ENTRY STV_DEFAULT"
matmul_kernel:
.text.matmul_kernel:
[----:B------:R-:W-:Y:S08]  /*0000*/  LDC R1, c[0x0][0x28] ;  /* 0x00000a00ff017b82 */ /* 0x000ff00000000800 */
[----:B------:R-:W0:Y:S01]  /*0010*/  LDC.64 R14, c[0x0][0x228] ;  /* 0x00008a00ff0e7b82 */ /* 0x000e220000000a00 */
[----:B------:R-:W1:Y:S01]  /*0020*/  S2R R5, SR_CTAID.X ;  /* 0x0000000000057919 */ /* 0x000e620000002500 */
[----:B------:R-:W-:Y:S01]  /*0030*/  UMOV UR4, 0x400 ;  /* 0x0000040000047882 */ /* 0x000fe20000000000 */
[----:B------:R-:W-:-:S05]  /*0040*/  ULDC.64 UR6, c[0x0][0x208] ;  /* 0x0000820000067ab9 */ /* 0x000fca0000000a00 */
[----:B------:R-:W2:Y:S08]  /*0050*/  LDC R66, c[0x0][0x230] ;  /* 0x00008c00ff427b82 */ /* 0x000eb00000000800 */
[----:B------:R-:W3:Y:S01]  /*0060*/  S2UR UR5, SR_CgaCtaId ;  /* 0x00000000000579c3 */ /* 0x000ee20000008800 */
[----:B0-----:R-:W-:-:S05]  /*0070*/  VIADD R0, R15, 0x3f ;  /* 0x0000003f0f007836 */ /* 0x001fca0000000000 */
[----:B------:R-:W-:Y:S01]  /*0080*/  SHF.R.S32.HI R3, RZ, 0x1f, R0 ;  /* 0x0000001fff037819 */ /* 0x000fe20000011400 */
[----:B--2---:R-:W-:-:S03]  /*0090*/  VIADD R66, R66, 0x3f ;  /* 0x0000003f42427836 */ /* 0x004fc60000000000 */
[----:B------:R-:W-:Y:S02]  /*00a0*/  LEA.HI R3, R3, R0, RZ, 0x6 ;  /* 0x0000000003037211 */ /* 0x000fe400078f30ff */
[----:B-1----:R-:W-:Y:S02]  /*00b0*/  IABS R8, R5 ;  /* 0x0000000500087213 */ /* 0x002fe40000000000 */
[----:B------:R-:W-:Y:S01]  /*00c0*/  SHF.R.S32.HI R3, RZ, 0x6, R3 ;  /* 0x00000006ff037819 */ /* 0x000fe20000011403 */
[----:B---3--:R-:W-:-:S04]  /*00d0*/  ULEA UR4, UR5, UR4, 0x18 ;  /* 0x0000000405047291 */ /* 0x008fc8000f8ec03f */
[----:B------:R-:W-:-:S05]  /*00e0*/  IMAD.SHL.U32 R4, R3, 0x8, RZ ;  /* 0x0000000803047824 */ /* 0x000fca00078e00ff */
[-C--:B------:R-:W-:Y:S02]  /*00f0*/  IABS R7, R4.reuse ;  /* 0x0000000400077213 */ /* 0x080fe40000000000 */
[----:B------:R-:W-:Y:S02]  /*0100*/  IABS R10, R4 ;  /* 0x00000004000a7213 */ /* 0x000fe40000000000 */
[----:B------:R-:W0:Y:S08]  /*0110*/  I2F.RP R0, R7 ;  /* 0x0000000700007306 */ /* 0x000e300000209400 */
[----:B0-----:R-:W0:Y:S02]  /*0120*/  MUFU.RCP R0, R0 ;  /* 0x0000000000007308 */ /* 0x001e240000001000 */
[----:B0-----:R-:W-:-:S02]  /*0130*/  VIADD R2, R0, 0xffffffe ;  /* 0x0ffffffe00027836 */ /* 0x001fc40000000000 */
[----:B------:R-:W-:-:S04]  /*0140*/  IMAD.MOV R0, RZ, RZ, -R10 ;  /* 0x000000ffff007224 */ /* 0x000fc800078e0a0a */
[----:B------:R0:W1:Y:S02]  /*0150*/  F2I.FTZ.U32.TRUNC.NTZ R3, R2 ;  /* 0x0000000200037305 */ /* 0x000064000021f000 */
[----:B0-----:R-:W-:Y:S02]  /*0160*/  IMAD.MOV.U32 R2, RZ, RZ, RZ ;  /* 0x000000ffff027224 */ /* 0x001fe400078e00ff */
[----:B-1----:R-:W-:-:S04]  /*0170*/  IMAD.MOV R6, RZ, RZ, -R3 ;  /* 0x000000ffff067224 */ /* 0x002fc800078e0a03 */
[----:B------:R-:W-:Y:S02]  /*0180*/  IMAD R9, R6, R7, RZ ;  /* 0x0000000706097224 */ /* 0x000fe400078e02ff */
[----:B------:R-:W-:Y:S02]  /*0190*/  IMAD.MOV.U32 R6, RZ, RZ, R8 ;  /* 0x000000ffff067224 */ /* 0x000fe400078e0008 */
[----:B------:R-:W-:-:S06]  /*01a0*/  IMAD.HI.U32 R3, R3, R9, R2 ;  /* 0x0000000903037227 */ /* 0x000fcc00078e0002 */
[----:B------:R-:W-:-:S04]  /*01b0*/  IMAD.HI.U32 R3, R3, R6, RZ ;  /* 0x0000000603037227 */ /* 0x000fc800078e00ff */
[----:B------:R-:W-:-:S05]  /*01c0*/  IMAD R0, R3, R0, R6 ;  /* 0x0000000003007224 */ /* 0x000fca00078e0206 */
[----:B------:R-:W-:-:S13]  /*01d0*/  ISETP.GT.U32.AND P1, PT, R7, R0, PT ;  /* 0x000000000700720c */ /* 0x000fda0003f24070 */
[----:B------:R-:W-:Y:S02]  /*01e0*/  @!P1 IMAD.IADD R0, R0, 0x1, -R7 ;  /* 0x0000000100009824 */ /* 0x000fe400078e0a07 */
[----:B------:R-:W-:Y:S01]  /*01f0*/  @!P1 VIADD R3, R3, 0x1 ;  /* 0x0000000103039836 */ /* 0x000fe20000000000 */
[----:B------:R-:W-:Y:S02]  /*0200*/  ISETP.NE.AND P1, PT, R4, RZ, PT ;  /* 0x000000ff0400720c */ /* 0x000fe40003f25270 */
[----:B------:R-:W-:Y:S02]  /*0210*/  ISETP.GE.U32.AND P0, PT, R0, R7, PT ;  /* 0x000000070000720c */ /* 0x000fe40003f06070 */
[----:B------:R-:W-:-:S04]  /*0220*/  LOP3.LUT R0, R5, R4, RZ, 0x3c, !PT ;  /* 0x0000000405007212 */ /* 0x000fc800078e3cff */
[----:B------:R-:W-:Y:S01]  /*0230*/  ISETP.GE.AND P2, PT, R0, RZ, PT ;  /* 0x000000ff0000720c */ /* 0x000fe20003f46270 */
[----:B------:R-:W-:-:S06]  /*0240*/  VIADD R0, R14, 0xf ;  /* 0x0000000f0e007836 */ /* 0x000fcc0000000000 */
[----:B------:R-:W-:-:S04]  /*0250*/  @P0 VIADD R3, R3, 0x1 ;  /* 0x0000000103030836 */ /* 0x000fc80000000000 */
[----:B------:R-:W-:Y:S01]  /*0260*/  IMAD.MOV.U32 R2, RZ, RZ, R3 ;  /* 0x000000ffff027224 */ /* 0x000fe200078e0003 */
[----:B------:R-:W-:-:S03]  /*0270*/  SHF.R.S32.HI R3, RZ, 0x1f, R0 ;  /* 0x0000001fff037819 */ /* 0x000fc60000011400 */
[----:B------:R-:W-:Y:S01]  /*0280*/  @!P2 IMAD.MOV R2, RZ, RZ, -R2 ;  /* 0x000000ffff02a224 */ /* 0x000fe200078e0a02 */
[----:B------:R-:W-:Y:S02]  /*0290*/  @!P1 LOP3.LUT R2, RZ, R4, RZ, 0x33, !PT ;  /* 0x00000004ff029212 */ /* 0x000fe400078e33ff */
[----:B------:R-:W-:-:S03]  /*02a0*/  LEA.HI R3, R3, R0, RZ, 0x4 ;  /* 0x0000000003037211 */ /* 0x000fc600078f20ff */
[----:B------:R-:W-:Y:S02]  /*02b0*/  IMAD.SHL.U32 R6, R2, 0x8, RZ ;  /* 0x0000000802067824 */ /* 0x000fe400078e00ff */
[----:B------:R-:W-:-:S03]  /*02c0*/  IMAD.MOV R2, RZ, RZ, -R2 ;  /* 0x000000ffff027224 */ /* 0x000fc600078e0a02 */
[----:B------:R-:W-:Y:S01]  /*02d0*/  LEA.HI.SX32 R3, R3, -R6, 0x1c ;  /* 0x8000000603037211 */ /* 0x000fe200078fe2ff */
[----:B------:R-:W-:-:S03]  /*02e0*/  IMAD R11, R4, R2, R5 ;  /* 0x00000002040b7224 */ /* 0x000fc600078e0205 */
[----:B------:R-:W-:-:S04]  /*02f0*/  VIMNMX R8, R3, 0x8, PT ;  /* 0x0000000803087848 */ /* 0x000fc80003fe0100 */
[-C--:B------:R-:W-:Y:S02]  /*0300*/  IABS R7, R8.reuse ;  /* 0x0000000800077213 */ /* 0x080fe40000000000 */
[----:B------:R-:W-:Y:S02]  /*0310*/  IABS R4, R8 ;  /* 0x0000000800047213 */ /* 0x000fe40000000000 */
[----:B------:R-:W0:Y:S08]  /*0320*/  I2F.RP R0, R7 ;  /* 0x0000000700007306 */ /* 0x000e300000209400 */
[----:B0-----:R-:W0:Y:S02]  /*0330*/  MUFU.RCP R0, R0 ;  /* 0x0000000000007308 */ /* 0x001e240000001000 */
[----:B0-----:R-:W-:-:S06]  /*0340*/  VIADD R3, R0, 0xffffffe ;  /* 0x0ffffffe00037836 */ /* 0x001fcc0000000000 */
[----:B------:R-:W0:Y:S02]  /*0350*/  F2I.FTZ.U32.TRUNC.NTZ R3, R3 ;  /* 0x0000000300037305 */ /* 0x000e24000021f000 */
[----:B0-----:R-:W-:-:S04]  /*0360*/  IMAD.MOV R9, RZ, RZ, -R3 ;  /* 0x000000ffff097224 */ /* 0x001fc800078e0a03 */
[----:B------:R-:W-:Y:S01]  /*0370*/  IMAD.MOV.U32 R2, RZ, RZ, R9 ;  /* 0x000000ffff027224 */ /* 0x000fe200078e0009 */
[----:B------:R-:W-:-:S03]  /*0380*/  IABS R9, R11 ;  /* 0x0000000b00097213 */ /* 0x000fc60000000000 */
[----:B------:R-:W-:Y:S02]  /*0390*/  IMAD R5, R2, R7, RZ ;  /* 0x0000000702057224 */ /* 0x000fe400078e02ff */
[----:B------:R-:W-:-:S04]  /*03a0*/  IMAD.MOV.U32 R2, RZ, RZ, RZ ;  /* 0x000000ffff027224 */ /* 0x000fc800078e00ff */
[----:B------:R-:W-:-:S04]  /*03b0*/  IMAD.HI.U32 R2, R3, R5, R2 ;  /* 0x0000000503027227 */ /* 0x000fc800078e0002 */
[----:B------:R-:W-:Y:S02]  /*03c0*/  IMAD.MOV R3, RZ, RZ, -R4 ;  /* 0x000000ffff037224 */ /* 0x000fe400078e0a04 */
        /* <DEDUP_REMOVED lines=8> */
[----:B------:R-:W-:Y:S02]  /*0450*/  ISETP.GE.AND P2, PT, R2, RZ, PT ;  /* 0x000000ff0200720c */ /* 0x000fe40003f46270 */
[----:B------:R-:W0:Y:S05]  /*0460*/  S2R R2, SR_TID.X ;  /* 0x0000000000027919 */ /* 0x000e2a0000002100 */
[----:B------:R-:W-:Y:S01]  /*0470*/  @P0 VIADD R0, R0, 0x1 ;  /* 0x0000000100000836 */ /* 0x000fe20000000000 */
[----:B------:R-:W-:-:S05]  /*0480*/  ISETP.GT.AND P0, PT, R66, 0x3f, PT ;  /* 0x0000003f4200780c */ /* 0x000fca0003f04270 */
[----:B------:R-:W-:Y:S01]  /*0490*/  @!P2 IMAD.MOV R0, RZ, RZ, -R0 ;  /* 0x000000ffff00a224 */ /* 0x000fe200078e0a00 */
[----:B------:R-:W-:-:S05]  /*04a0*/  @!P1 LOP3.LUT R0, RZ, R8, RZ, 0x33, !PT ;  /* 0x00000008ff009212 */ /* 0x000fca00078e33ff */
[----:B------:R-:W-:Y:S02]  /*04b0*/  IMAD.MOV R3, RZ, RZ, -R0 ;  /* 0x000000ffff037224 */ /* 0x000fe400078e0a00 */
[----:B------:R-:W-:Y:S01]  /*04c0*/  @!P0 PRMT R20, RZ, 0x7610, R20 ;  /* 0x00007610ff148816 */ /* 0x000fe20000000014 */
[----:B------:R-:W-:Y:S01]  /*04d0*/  IMAD.SHL.U32 R57, R0, 0x40, RZ ;  /* 0x0000004000397824 */ /* 0x000fe200078e00ff */
[----:B------:R-:W-:Y:S01]  /*04e0*/  @!P0 PRMT R22, RZ, 0x7610, R22 ;  /* 0x00007610ff168816 */ /* 0x000fe20000000016 */
[----:B------:R-:W-:Y:S01]  /*04f0*/  IMAD R3, R8, R3, R11 ;  /* 0x0000000308037224 */ /* 0x000fe200078e020b */
[----:B------:R-:W-:Y:S02]  /*0500*/  @!P0 PRMT R20, R20, 0x5410, RZ ;  /* 0x0000541014148816 */ /* 0x000fe400000000ff */
[----:B------:R-:W-:Y:S01]  /*0510*/  @!P0 PRMT R22, R22, 0x5410, RZ ;  /* 0x0000541016168816 */ /* 0x000fe200000000ff */
[----:B------:R-:W-:Y:S01]  /*0520*/  IMAD.IADD R3, R6, 0x1, R3 ;  /* 0x0000000106037824 */ /* 0x000fe200078e0203 */
[C---:B0-----:R-:W-:Y:S01]  /*0530*/  LOP3.LUT R60, R2.reuse, 0xf, RZ, 0xc0, !PT ;  /* 0x0000000f023c7812 */ /* 0x041fe200078ec0ff */
[C---:B------:R-:W-:Y:S01]  /*0540*/  @!P0 IMAD.SHL.U32 R58, R2.reuse, 0x20, RZ ;  /* 0x00000020023a8824 */ /* 0x040fe200078e00ff */
[----:B------:R-:W-:Y:S01]  /*0550*/  SHF.R.U32.HI R4, RZ, 0x4, R2 ;  /* 0x00000004ff047819 */ /* 0x000fe20000011602 */
[C---:B------:R-:W-:Y:S01]  /*0560*/  @!P0 IMAD.SHL.U32 R59, R2.reuse, 0x2, RZ ;  /* 0x00000002023b8824 */ /* 0x040fe200078e00ff */
[----:B------:R-:W-:Y:S01]  /*0570*/  LEA.HI R5, R2, 0x30, RZ, 0x1c ;  /* 0x0000003002057811 */ /* 0x000fe200078fe0ff */
[----:B------:R-:W-:Y:S01]  /*0580*/  IMAD R60, R3, 0x10, R60 ;  /* 0x00000010033c7824 */ /* 0x000fe200078e023c */
[----:B------:R-:W-:-:S02]  /*0590*/  SGXT.U32 R4, R4, 0x4 ;  /* 0x000000040404781a */ /* 0x000fc40000000000 */
[----:B------:R-:W-:Y:S01]  /*05a0*/  @!P0 LOP3.LUT R58, R58, 0x60, RZ, 0xc0, !PT ;  /* 0x000000603a3a8812 */ /* 0x000fe200078ec0ff */
[----:B------:R-:W-:Y:S06]  /*05b0*/  @!P0 BRA `(.L_x_0) ;  /* 0x0000001c004c8947 */ /* 0x000fec0003800000 */
[----:B------:R-:W-:Y:S01]  /*05c0*/  IABS R17, R14 ;  /* 0x0000000e00117213 */ /* 0x000fe20000000000 */
[----:B------:R-:W0:Y:S01]  /*05d0*/  LDC R62, c[0x0][0x238] ;  /* 0x00008e00ff3e7b82 */ /* 0x000e220000000800 */
[----:B------:R-:W-:Y:S01]  /*05e0*/  IABS R6, R15 ;  /* 0x0000000f00067213 */ /* 0x000fe20000000000 */
[----:B------:R-:W-:Y:S01]  /*05f0*/  IMAD.SHL.U32 R58, R2, 0x20, RZ ;  /* 0x00000020023a7824 */ /* 0x000fe200078e00ff */
[----:B------:R-:W1:Y:S01]  /*0600*/  I2F.RP R3, R17 ;  /* 0x0000001100037306 */ /* 0x000e620000209400 */
[----:B------:R-:W-:Y:S01]  /*0610*/  ISETP.GE.AND P4, PT, R60, RZ, PT ;  /* 0x000000ff3c00720c */ /* 0x000fe20003f86270 */
[----:B------:R-:W-:Y:S01]  /*0620*/  ULDC UR5, c[0x0][0x240] ;  /* 0x0000900000057ab9 */ /* 0x000fe20000000800 */
[----:B------:R-:W-:Y:S01]  /*0630*/  ISETP.NE.AND P3, PT, R14, RZ, PT ;  /* 0x000000ff0e00720c */ /* 0x000fe20003f65270 */
[C---:B------:R-:W-:Y:S01]  /*0640*/  IMAD.SHL.U32 R59, R2.reuse, 0x2, RZ ;  /* 0x00000002023b7824 */ /* 0x040fe200078e00ff */
[----:B------:R-:W-:Y:S01]  /*0650*/  ULDC.64 UR8, c[0x0][0x218] ;  /* 0x0000860000087ab9 */ /* 0x000fe20000000a00 */
[----:B------:R-:W-:Y:S01]  /*0660*/  LOP3.LUT R56, R2, 0x7, RZ, 0xc0, !PT ;  /* 0x0000000702387812 */ /* 0x000fe200078ec0ff */
[----:B------:R-:W-:Y:S01]  /*0670*/  ULDC.64 UR10, c[0x0][0x210] ;  /* 0x00008400000a7ab9 */ /* 0x000fe20000000a00 */
[----:B------:R-:W2:Y:S01]  /*0680*/  I2F.RP R0, R6 ;  /* 0x0000000600007306 */ /* 0x000ea20000209400 */
[----:B------:R-:W-:-:S02]  /*0690*/  LOP3.LUT R43, R58, 0x1c00, RZ, 0xc0, !PT ;  /* 0x00001c003a2b7812 */ /* 0x000fc400078ec0ff */
[----:B------:R-:W-:-:S05]  /*06a0*/  LOP3.LUT R77, R2, 0x3f, RZ, 0xc0, !PT ;  /* 0x0000003f024d7812 */ /* 0x000fca00078ec0ff */
[----:B-1----:R-:W1:Y:S01]  /*06b0*/  MUFU.RCP R3, R3 ;  /* 0x0000000300037308 */ /* 0x002e620000001000 */
[----:B0-----:R-:W-:-:S07]  /*06c0*/  IMAD R5, R5, R62, RZ ;  /* 0x0000003e05057224 */ /* 0x001fce00078e02ff */
[----:B--2---:R-:W0:Y:S01]  /*06d0*/  MUFU.RCP R0, R0 ;  /* 0x0000000000007308 */ /* 0x004e220000001000 */
[----:B-1----:R-:W-:Y:S01]  /*06e0*/  VIADD R10, R3, 0xffffffe ;  /* 0x0ffffffe030a7836 */ /* 0x002fe20000000000 */
[----:B------:R-:W-:-:S06]  /*06f0*/  SHF.R.S32.HI R3, RZ, 0x1f, R66 ;  /* 0x0000001fff037819 */ /* 0x000fcc0000011442 */
[----:B------:R1:W2:Y:S01]  /*0700*/  F2I.FTZ.U32.TRUNC.NTZ R11, R10 ;  /* 0x0000000a000b7305 */ /* 0x0002a2000021f000 */
[----:B------:R-:W-:Y:S01]  /*0710*/  LEA.HI R66, R3, R66, RZ, 0x6 ;  /* 0x0000004203427211 */ /* 0x000fe200078f30ff */
[----:B0-----:R-:W-:Y:S01]  /*0720*/  VIADD R8, R0, 0xffffffe ;  /* 0x0ffffffe00087836 */ /* 0x001fe20000000000 */
[----:B------:R-:W-:Y:S02]  /*0730*/  SHF.R.U32.HI R0, RZ, 0x6, R2 ;  /* 0x00000006ff007819 */ /* 0x000fe40000011602 */
[----:B------:R-:W-:-:S03]  /*0740*/  SHF.R.S32.HI R66, RZ, 0x6, R66 ;  /* 0x00000006ff427819 */ /* 0x000fc60000011442 */
[----:B------:R0:W3:Y:S01]  /*0750*/  F2I.FTZ.U32.TRUNC.NTZ R9, R8 ;  /* 0x0000000800097305 */ /* 0x0000e2000021f000 */
[----:B-1----:R-:W-:Y:S01]  /*0760*/  IMAD.MOV.U32 R10, RZ, RZ, RZ ;  /* 0x000000ffff0a7224 */ /* 0x002fe200078e00ff */
[----:B------:R-:W-:-:S04]  /*0770*/  SGXT.U32 R0, R0, 0x2 ;  /* 0x000000020000781a */ /* 0x000fc80000000000 */
[----:B------:R-:W-:Y:S01]  /*0780*/  LOP3.LUT R16, R57, R0, RZ, 0xfc, !PT ;  /* 0x0000000039107212 */ /* 0x000fe200078efcff */
[--C-:B--2---:R-:W-:Y:S02]  /*0790*/  IMAD.MOV R12, RZ, RZ, -R11.reuse ;  /* 0x000000ffff0c7224 */ /* 0x104fe400078e0a0b */
[----:B0-----:R-:W-:Y:S01]  /*07a0*/  IMAD.MOV.U32 R8, RZ, RZ, RZ ;  /* 0x000000ffff087224 */ /* 0x001fe200078e00ff */
[----:B------:R-:W-:Y:S01]  /*07b0*/  LOP3.LUT R18, R16, 0x34, RZ, 0xfc, !PT ;  /* 0x0000003410127812 */ /* 0x000fe200078efcff */
[----:B------:R-:W-:Y:S01]  /*07c0*/  IMAD R7, R12, R17, RZ ;  /* 0x000000110c077224 */ /* 0x000fe200078e02ff */
[----:B------:R-:W-:Y:S02]  /*07d0*/  IABS R12, R60 ;  /* 0x0000003c000c7213 */ /* 0x000fe40000000000 */
[C---:B------:R-:W-:Y:S01]  /*07e0*/  LOP3.LUT R20, R16.reuse, 0x30, RZ, 0xfc, !PT ;  /* 0x0000003010147812 */ /* 0x040fe200078efcff */
[----:B------:R-:W-:Y:S01]  /*07f0*/  IMAD.HI.U32 R11, R11, R7, R10 ;  /* 0x000000070b0b7227 */ /* 0x000fe200078e000a */
[----:B------:R-:W-:-:S02]  /*0800*/  LOP3.LUT R22, R16, 0x2c, RZ, 0xfc, !PT ;  /* 0x0000002c10167812 */ /* 0x000fc400078efcff */
[----:B------:R-:W-:Y:S01]  /*0810*/  IABS R13, R20 ;  /* 0x00000014000d7213 */ /* 0x000fe20000000000 */
[----:B---3--:R-:W-:Y:S01]  /*0820*/  IMAD.MOV R7, RZ, RZ, -R9 ;  /* 0x000000ffff077224 */ /* 0x008fe200078e0a09 */
[C---:B------:R-:W-:Y:S01]  /*0830*/  LOP3.LUT R24, R16.reuse, 0xc, RZ, 0xfc, !PT ;  /* 0x0000000c10187812 */ /* 0x040fe200078efcff */
[----:B------:R-:W-:Y:S01]  /*0840*/  IMAD.HI.U32 R11, R11, R12, RZ ;  /* 0x0000000c0b0b7227 */ /* 0x000fe200078e00ff */
[C---:B------:R-:W-:Y:S02]  /*0850*/  LOP3.LUT R26, R16.reuse, 0x8, RZ, 0xfc, !PT ;  /* 0x00000008101a7812 */ /* 0x040fe400078efcff */
[----:B------:R-:W-:Y:S01]  /*0860*/  IABS R33, R24 ;  /* 0x0000001800217213 */ /* 0x000fe20000000000 */
[----:B------:R-:W-:Y:S01]  /*0870*/  IMAD.MOV R11, RZ, RZ, -R11 ;  /* 0x000000ffff0b7224 */ /* 0x000fe200078e0a0b */
[----:B------:R-:W-:Y:S01]  /*0880*/  IABS R39, R16 ;  /* 0x0000001000277213 */ /* 0x000fe20000000000 */
[----:B------:R-:W-:Y:S01]  /*0890*/  IMAD R3, R7, R6, RZ ;  /* 0x0000000607037224 */ /* 0x000fe200078e02ff */
[----:B------:R-:W-:Y:S01]  /*08a0*/  IABS R35, R26 ;  /* 0x0000001a00237213 */ /* 0x000fe20000000000 */
[----:B------:R-:W-:Y:S01]  /*08b0*/  IMAD R10, R17, R11, R12 ;  /* 0x0000000b110a7224 */ /* 0x000fe200078e020c */
[C---:B------:R-:W-:Y:S01]  /*08c0*/  LOP3.LUT R12, R16.reuse, 0x38, RZ, 0xfc, !PT ;  /* 0x00000038100c7812 */ /* 0x040fe200078efcff */
[----:B------:R-:W-:Y:S01]  /*08d0*/  IMAD.HI.U32 R8, R9, R3, R8 ;  /* 0x0000000309087227 */ /* 0x000fe200078e0008 */
[----:B------:R-:W-:-:S02]  /*08e0*/  LOP3.LUT R11, R16, 0x3c, RZ, 0xfc, !PT ;  /* 0x0000003c100b7812 */ /* 0x000fc400078efcff */
[----:B------:R-:W-:Y:S02]  /*08f0*/  ISETP.GT.U32.AND P0, PT, R17, R10, PT ;  /* 0x0000000a1100720c */ /* 0x000fe40003f04070 */
[----:B------:R-:W-:Y:S02]  /*0900*/  IABS R0, R12 ;  /* 0x0000000c00007213 */ /* 0x000fe40000000000 */
[----:B------:R-:W-:Y:S02]  /*0910*/  IABS R7, R11 ;  /* 0x0000000b00077213 */ /* 0x000fe40000000000 */
[----:B------:R-:W-:Y:S01]  /*0920*/  ISETP.GE.AND P2, PT, R11, RZ, PT ;  /* 0x000000ff0b00720c */ /* 0x000fe20003f46270 */
[----:B------:R-:W-:Y:S01]  /*0930*/  IMAD.MOV.U32 R9, RZ, RZ, R0 ;  /* 0x000000ffff097224 */ /* 0x000fe200078e0000 */
[----:B------:R-:W-:Y:S01]  /*0940*/  IABS R11, R18 ;  /* 0x00000012000b7213 */ /* 0x000fe20000000000 */
[----:B------:R-:W-:Y:S01]  /*0950*/  IMAD.HI.U32 R0, R8, R7, RZ ;  /* 0x0000000708007227 */ /* 0x000fe200078e00ff */
[----:B------:R-:W-:-:S02]  /*0960*/  ISETP.GE.AND P1, PT, R12, RZ, PT ;  /* 0x000000ff0c00720c */ /* 0x000fc40003f26270 */
[----:B------:R-:W-:Y:S01]  /*0970*/  LOP3.LUT R28, R16, 0x4, RZ, 0xfc, !PT ;  /* 0x00000004101c7812 */ /* 0x000fe200078efcff */
[----:B------:R-:W-:Y:S02]  /*0980*/  @!P0 IMAD.IADD R10, R10, 0x1, -R17 ;  /* 0x000000010a0a8824 */ /* 0x000fe400078e0a11 */
[----:B------:R-:W-:Y:S01]  /*0990*/  IMAD.MOV R0, RZ, RZ, -R0 ;  /* 0x000000ffff007224 */ /* 0x000fe200078e0a00 */
[----:B------:R-:W-:Y:S01]  /*09a0*/  IABS R37, R28 ;  /* 0x0000001c00257213 */ /* 0x000fe20000000000 */
[----:B------:R-:W-:Y:S01]  /*09b0*/  IMAD.HI.U32 R3, R8, R9, RZ ;  /* 0x0000000908037227 */ /* 0x000fe200078e00ff */
[----:B------:R-:W-:-:S03]  /*09c0*/  ISETP.GT.U32.AND P0, PT, R17, R10, PT ;  /* 0x0000000a1100720c */ /* 0x000fc60003f04070 */
[----:B------:R-:W-:Y:S02]  /*09d0*/  IMAD R7, R6, R0, R7 ;  /* 0x0000000006077224 */ /* 0x000fe400078e0207 */
[----:B------:R-:W-:Y:S02]  /*09e0*/  IMAD.MOV R3, RZ, RZ, -R3 ;  /* 0x000000ffff037224 */ /* 0x000fe400078e0a03 */
[----:B------:R-:W-:Y:S01]  /*09f0*/  IMAD.HI.U32 R0, R8, R11, RZ ;  /* 0x0000000b08007227 */ /* 0x000fe200078e00ff */
[----:B------:R-:W-:-:S03]  /*0a00*/  ISETP.GT.U32.AND P5, PT, R6, R7, PT ;  /* 0x000000070600720c */ /* 0x000fc60003fa4070 */
[----:B------:R-:W-:Y:S02]  /*0a10*/  IMAD R9, R6, R3, R9 ;  /* 0x0000000306097224 */ /* 0x000fe400078e0209 */
[----:B------:R-:W-:-:S04]  /*0a20*/  IMAD.HI.U32 R3, R8, R13, RZ ;  /* 0x0000000d08037227 */ /* 0x000fc800078e00ff */
[----:B------:R-:W-:Y:S01]  /*0a30*/  @!P0 IMAD.IADD R10, R10, 0x1, -R17 ;  /* 0x000000010a0a8824 */ /* 0x000fe200078e0a11 */
[----:B------:R-:W-:Y:S01]  /*0a40*/  ISETP.GT.U32.AND P0, PT, R6, R9, PT ;  /* 0x000000090600720c */ /* 0x000fe20003f04070 */
[----:B------:R-:W-:Y:S01]  /*0a50*/  IMAD.MOV R0, RZ, RZ, -R0 ;  /* 0x000000ffff007224 */ /* 0x000fe200078e0a00 */
[----:B------:R-:W-:Y:S01]  /*0a60*/  IABS R17, R22 ;  /* 0x0000001600117213 */ /* 0x000fe20000000000 */
[----:B------:R-:W-:Y:S02]  /*0a70*/  IMAD.MOV R12, RZ, RZ, -R3 ;  /* 0x000000ffff0c7224 */ /* 0x000fe400078e0a03 */
[----:B------:R-:W-:Y:S01]  /*0a80*/  IMAD.MOV.U32 R3, RZ, RZ, R10 ;  /* 0x000000ffff037224 */ /* 0x000fe200078e000a */
[----:B------:R-:W-:Y:S01]  /*0a90*/  LOP3.LUT R10, R16, 0x28, RZ, 0xfc, !PT ;  /* 0x00000028100a7812 */ /* 0x000fe200078efcff */
[C---:B------:R-:W-:Y:S02]  /*0aa0*/  IMAD R11, R6.reuse, R0, R11 ;  /* 0x00000000060b7224 */ /* 0x040fe400078e020b */
[----:B------:R-:W-:Y:S01]  /*0ab0*/  @!P4 IMAD.MOV R3, RZ, RZ, -R3 ;  /* 0x000000ffff03c224 */ /* 0x000fe200078e0a03 */
[----:B------:R-:W-:Y:S01]  /*0ac0*/  @!P3 LOP3.LUT R3, RZ, R14, RZ, 0x33, !PT ;  /* 0x0000000eff03b212 */ /* 0x000fe200078e33ff */
[----:B------:R-:W-:Y:S01]  /*0ad0*/  @!P5 IMAD.IADD R7, R7, 0x1, -R6 ;  /* 0x000000010707d824 */ /* 0x000fe200078e0a06 */
[C---:B------:R-:W-:Y:S01]  /*0ae0*/  ISETP.GT.U32.AND P3, PT, R6.reuse, R11, PT ;  /* 0x0000000b0600720c */ /* 0x040fe20003f64070 */
[----:B------:R-:W-:Y:S01]  /*0af0*/  IMAD R13, R6, R12, R13 ;  /* 0x0000000c060d7224 */ /* 0x000fe200078e020d */
[----:B------:R-:W-:Y:S01]  /*0b00*/  IABS R19, R10 ;  /* 0x0000000a00137213 */ /* 0x000fe20000000000 */
[----:B------:R-:W-:Y:S01]  /*0b10*/  IMAD.HI.U32 R0, R8, R17, RZ ;  /* 0x0000001108007227 */ /* 0x000fe200078e00ff */
[----:B------:R-:W-:-:S02]  /*0b20*/  ISETP.GT.U32.AND P6, PT, R6, R7, PT ;  /* 0x000000070600720c */ /* 0x000fc40003fc4070 */
[----:B------:R-:W-:Y:S01]  /*0b30*/  ISETP.GT.U32.AND P5, PT, R6, R13, PT ;  /* 0x0000000d0600720c */ /* 0x000fe20003fa4070 */
[----:B------:R-:W-:Y:S01]  /*0b40*/  @!P0 IMAD.IADD R9, R9, 0x1, -R6 ;  /* 0x0000000109098824 */ /* 0x000fe200078e0a06 */
[C---:B------:R-:W-:Y:S01]  /*0b50*/  LOP3.LUT R12, R16.reuse, 0x24, RZ, 0xfc, !PT ;  /* 0x00000024100c7812 */ /* 0x040fe200078efcff */
[----:B------:R-:W-:Y:S01]  /*0b60*/  IMAD.MOV R0, RZ, RZ, -R0 ;  /* 0x000000ffff007224 */ /* 0x000fe200078e0a00 */
[----:B------:R-:W-:Y:S02]  /*0b70*/  LOP3.LUT R14, R16, 0x20, RZ, 0xfc, !PT ;  /* 0x00000020100e7812 */ /* 0x000fe400078efcff */
[C---:B------:R-:W-:Y:S01]  /*0b80*/  ISETP.GT.U32.AND P0, PT, R6.reuse, R9, PT ;  /* 0x000000090600720c */ /* 0x040fe20003f04070 */
[C---:B------:R-:W-:Y:S01]  /*0b90*/  IMAD R17, R6.reuse, R0, R17 ;  /* 0x0000000006117224 */ /* 0x040fe200078e0211 */
[----:B------:R-:W-:Y:S01]  /*0ba0*/  IABS R21, R12 ;  /* 0x0000000c00157213 */ /* 0x000fe20000000000 */
[--C-:B------:R-:W-:Y:S01]  /*0bb0*/  @!P3 IMAD.IADD R11, R11, 0x1, -R6.reuse ;  /* 0x000000010b0bb824 */ /* 0x100fe200078e0a06 */
[----:B------:R-:W-:Y:S01]  /*0bc0*/  IABS R23, R14 ;  /* 0x0000000e00177213 */ /* 0x000fe20000000000 */
[--C-:B------:R-:W-:Y:S01]  /*0bd0*/  @!P6 IMAD.IADD R7, R7, 0x1, -R6.reuse ;  /* 0x000000010707e824 */ /* 0x100fe200078e0a06 */
[C---:B------:R-:W-:Y:S01]  /*0be0*/  ISETP.GT.U32.AND P6, PT, R6.reuse, R17, PT ;  /* 0x000000110600720c */ /* 0x040fe20003fc4070 */
[----:B------:R-:W-:Y:S01]  /*0bf0*/  @!P5 IMAD.IADD R13, R13, 0x1, -R6 ;  /* 0x000000010d0dd824 */ /* 0x000fe200078e0a06 */
[----:B------:R-:W-:Y:S01]  /*0c00*/  ISETP.GT.U32.AND P5, PT, R6, R11, PT ;  /* 0x0000000b0600720c */ /* 0x000fe20003fa4070 */
[----:B------:R-:W-:Y:S01]  /*0c10*/  IMAD.HI.U32 R0, R8, R19, RZ ;  /* 0x0000001308007227 */ /* 0x000fe200078e00ff */
[----:B------:R-:W-:-:S02]  /*0c20*/  ISETP.GE.AND P4, PT, R18, RZ, PT ;  /* 0x000000ff1200720c */ /* 0x000fc40003f86270 */
[----:B------:R-:W-:Y:S01]  /*0c30*/  LOP3.LUT R18, R16, 0x18, RZ, 0xfc, !PT ;  /* 0x0000001810127812 */ /* 0x000fe200078efcff */
[----:B------:R-:W-:Y:S01]  /*0c40*/  IMAD.MOV R0, RZ, RZ, -R0 ;  /* 0x000000ffff007224 */ /* 0x000fe200078e0a00 */
[----:B------:R-:W-:Y:S01]  /*0c50*/  ISETP.GE.AND P3, PT, R20, RZ, PT ;  /* 0x000000ff1400720c */ /* 0x000fe20003f66270 */
[--C-:B------:R-:W-:Y:S01]  /*0c60*/  @!P0 IMAD.IADD R9, R9, 0x1, -R6.reuse ;  /* 0x0000000109098824 */ /* 0x100fe200078e0a06 */
[C---:B------:R-:W-:Y:S01]  /*0c70*/  ISETP.GT.U32.AND P0, PT, R6.reuse, R13, PT ;  /* 0x0000000d0600720c */ /* 0x040fe20003f04070 */
[----:B------:R-:W-:Y:S01]  /*0c80*/  IMAD R19, R6, R0, R19 ;  /* 0x0000000006137224 */ /* 0x000fe200078e0213 */
[----:B------:R-:W-:Y:S01]  /*0c90*/  IABS R27, R18 ;  /* 0x00000012001b7213 */ /* 0x000fe20000000000 */
[--C-:B------:R-:W-:Y:S01]  /*0ca0*/  @!P6 IMAD.IADD R17, R17, 0x1, -R6.reuse ;  /* 0x000000011111e824 */ /* 0x100fe200078e0a06 */
[----:B------:R-:W-:Y:S01]  /*0cb0*/  LOP3.LUT R20, R16, 0x14, RZ, 0xfc, !PT ;  /* 0x0000001410147812 */ /* 0x000fe200078efcff */
[----:B------:R-:W-:Y:S01]  /*0cc0*/  @!P5 IMAD.IADD R11, R11, 0x1, -R6 ;  /* 0x000000010b0bd824 */ /* 0x000fe200078e0a06 */
[----:B------:R-:W-:Y:S01]  /*0cd0*/  ISETP.GT.U32.AND P5, PT, R6, R19, PT ;  /* 0x000000130600720c */ /* 0x000fe20003fa4070 */
[----:B------:R-:W-:Y:S01]  /*0ce0*/  IMAD.HI.U32 R0, R8, R21, RZ ;  /* 0x0000001508007227 */ /* 0x000fe200078e00ff */
[----:B------:R-:W-:-:S02]  /*0cf0*/  ISETP.GT.U32.AND P6, PT, R6, R17, PT ;  /* 0x000000110600720c */ /* 0x000fc40003fc4070 */
[----:B------:R-:W-:Y:S01]  /*0d00*/  IABS R29, R20 ;  /* 0x00000014001d7213 */ /* 0x000fe20000000000 */
[----:B------:R-:W-:Y:S02]  /*0d10*/  IMAD.MOV R0, RZ, RZ, -R0 ;  /* 0x000000ffff007224 */ /* 0x000fe400078e0a00 */
[----:B------:R-:W-:Y:S01]  /*0d20*/  @!P0 IMAD.IADD R13, R13, 0x1, -R6 ;  /* 0x000000010d0d8824 */ /* 0x000fe200078e0a06 */
[----:B------:R-:W-:Y:S01]  /*0d30*/  ISETP.GE.AND P0, PT, R12, RZ, PT ;  /* 0x000000ff0c00720c */ /* 0x000fe20003f06270 */
[----:B------:R-:W-:Y:S01]  /*0d40*/  IMAD R21, R6, R0, R21 ;  /* 0x0000000006157224 */ /* 0x000fe200078e0215 */
[----:B------:R-:W-:Y:S01]  /*0d50*/  LOP3.LUT R12, R16, 0x1c, RZ, 0xfc, !PT ;  /* 0x0000001c100c7812 */ /* 0x000fe200078efcff */
[----:B------:R-:W-:-:S03]  /*0d60*/  IMAD.HI.U32 R0, R8, R23, RZ ;  /* 0x0000001708007227 */ /* 0x000fc600078e00ff */
[----:B------:R-:W-:Y:S01]  /*0d70*/  IABS R25, R12 ;  /* 0x0000000c00197213 */ /* 0x000fe20000000000 */
[--C-:B------:R-:W-:Y:S02]  /*0d80*/  @!P5 IMAD.IADD R19, R19, 0x1, -R6.reuse ;  /* 0x000000011313d824 */ /* 0x100fe400078e0a06 */
[----:B------:R-:W-:Y:S01]  /*0d90*/  @!P1 IMAD.MOV R9, RZ, RZ, -R9 ;  /* 0x000000ffff099224 */ /* 0x000fe200078e0a09 */
[----:B------:R-:W-:Y:S01]  /*0da0*/  ISETP.GE.AND P1, PT, R10, RZ, PT ;  /* 0x000000ff0a00720c */ /* 0x000fe20003f26270 */
[----:B------:R-:W-:Y:S01]  /*0db0*/  @!P6 IMAD.IADD R17, R17, 0x1, -R6 ;  /* 0x000000011111e824 */ /* 0x000fe200078e0a06 */
[C---:B------:R-:W-:Y:S01]  /*0dc0*/  ISETP.GT.U32.AND P6, PT, R6.reuse, R21, PT ;  /* 0x000000150600720c */ /* 0x040fe20003fc4070 */
[----:B------:R-:W-:Y:S01]  /*0dd0*/  IMAD.MOV R10, RZ, RZ, -R0 ;  /* 0x000000ffff0a7224 */ /* 0x000fe200078e0a00 */
[----:B------:R-:W-:Y:S01]  /*0de0*/  ISETP.GT.U32.AND P5, PT, R6, R19, PT ;  /* 0x000000130600720c */ /* 0x000fe20003fa4070 */
[----:B------:R-:W-:-:S04]  /*0df0*/  IMAD.HI.U32 R0, R8, R25, RZ ;  /* 0x0000001908007227 */ /* 0x000fc800078e00ff */
[----:B------:R-:W-:Y:S02]  /*0e00*/  IMAD R23, R6, R10, R23 ;  /* 0x0000000a06177224 */ /* 0x000fe400078e0217 */
[----:B------:R-:W-:Y:S02]  /*0e10*/  IMAD.MOV R10, RZ, RZ, -R0 ;  /* 0x000000ffff0a7224 */ /* 0x000fe400078e0a00 */
[----:B------:R-:W-:Y:S01]  /*0e20*/  @!P2 IMAD.MOV R7, RZ, RZ, -R7 ;  /* 0x000000ffff07a224 */ /* 0x000fe200078e0a07 */
[----:B------:R-:W-:Y:S01]  /*0e30*/  ISETP.GE.AND P2, PT, R22, RZ, PT ;  /* 0x000000ff1600720c */ /* 0x000fe20003f46270 */
[----:B------:R-:W-:Y:S01]  /*0e40*/  IMAD R25, R6, R10, R25 ;  /* 0x0000000a06197224 */ /* 0x000fe200078e0219 */
[----:B------:R-:W-:Y:S01]  /*0e50*/  LOP3.LUT R22, R16, 0x10, RZ, 0xfc, !PT ;  /* 0x0000001010167812 */ /* 0x000fe200078efcff */
[--C-:B------:R-:W-:Y:S02]  /*0e60*/  @!P6 IMAD.IADD R21, R21, 0x1, -R6.reuse ;  /* 0x000000011515e824 */ /* 0x100fe400078e0a06 */
[----:B------:R-:W-:Y:S01]  /*0e70*/  @!P5 IMAD.IADD R19, R19, 0x1, -R6 ;  /* 0x000000011313d824 */ /* 0x000fe200078e0a06 */
[----:B------:R-:W-:Y:S01]  /*0e80*/  ISETP.GT.U32.AND P6, PT, R6, R25, PT ;  /* 0x000000190600720c */ /* 0x000fe20003fc4070 */
[----:B------:R-:W-:Y:S01]  /*0e90*/  IMAD.HI.U32 R0, R8, R27, RZ ;  /* 0x0000001b08007227 */ /* 0x000fe200078e00ff */
[----:B------:R-:W-:-:S02]  /*0ea0*/  ISETP.GT.U32.AND P5, PT, R6, R23, PT ;  /* 0x000000170600720c */ /* 0x000fc40003fa4070 */
[----:B------:R-:W-:Y:S01]  /*0eb0*/  IABS R31, R22 ;  /* 0x00000016001f7213 */ /* 0x000fe20000000000 */
[----:B------:R-:W-:Y:S01]  /*0ec0*/  @!P4 IMAD.MOV R11, RZ, RZ, -R11 ;  /* 0x000000ffff0bc224 */ /* 0x000fe200078e0a0b */
[----:B------:R-:W-:Y:S01]  /*0ed0*/  ISETP.GT.U32.AND P4, PT, R6, R21, PT ;  /* 0x000000150600720c */ /* 0x000fe20003f84070 */
[----:B------:R-:W-:Y:S02]  /*0ee0*/  IMAD.MOV R10, RZ, RZ, -R0 ;  /* 0x000000ffff0a7224 */ /* 0x000fe400078e0a00 */
[----:B------:R-:W-:-:S04]  /*0ef0*/  IMAD.HI.U32 R0, R8, R29, RZ ;  /* 0x0000001d08007227 */ /* 0x000fc800078e00ff */
[--C-:B------:R-:W-:Y:S02]  /*0f00*/  @!P6 IMAD.IADD R25, R25, 0x1, -R6.reuse ;  /* 0x000000011919e824 */ /* 0x100fe400078e0a06 */
[----:B------:R-:W-:Y:S02]  /*0f10*/  @!P5 IMAD.IADD R23, R23, 0x1, -R6 ;  /* 0x000000011717d824 */ /* 0x000fe400078e0a06 */
[C---:B------:R-:W-:Y:S01]  /*0f20*/  IMAD R27, R6.reuse, R10, R27 ;  /* 0x0000000a061b7224 */ /* 0x040fe200078e021b */
[----:B------:R-:W-:Y:S01]  /*0f30*/  ISETP.GT.U32.AND P6, PT, R6, R25, PT ;  /* 0x000000190600720c */ /* 0x000fe20003fc4070 */
[----:B------:R-:W-:Y:S01]  /*0f40*/  IMAD.HI.U32 R10, R8, R31, RZ ;  /* 0x0000001f080a7227 */ /* 0x000fe200078e00ff */
[----:B------:R-:W-:-:S03]  /*0f50*/  ISETP.GT.U32.AND P5, PT, R6, R23, PT ;  /* 0x000000170600720c */ /* 0x000fc60003fa4070 */
[----:B------:R-:W-:Y:S02]  /*0f60*/  IMAD.MOV R10, RZ, RZ, -R10 ;  /* 0x000000ffff0a7224 */ /* 0x000fe400078e0a0a */
[----:B------:R-:W-:Y:S02]  /*0f70*/  IMAD.MOV R0, RZ, RZ, -R0 ;  /* 0x000000ffff007224 */ /* 0x000fe400078e0a00 */
[C---:B------:R-:W-:Y:S02]  /*0f80*/  IMAD R31, R6.reuse, R10, R31 ;  /* 0x0000000a061f7224 */ /* 0x040fe400078e021f */
[----:B------:R-:W-:Y:S01]  /*0f90*/  @!P4 IMAD.IADD R21, R21, 0x1, -R6 ;  /* 0x000000011515c824 */ /* 0x000fe200078e0a06 */
[C---:B------:R-:W-:Y:S01]  /*0fa0*/  ISETP.GT.U32.AND P4, PT, R6.reuse, R27, PT ;  /* 0x0000001b0600720c */ /* 0x040fe20003f84070 */
[----:B------:R-:W-:Y:S02]  /*0fb0*/  IMAD R29, R6, R0, R29 ;  /* 0x00000000061d7224 */ /* 0x000fe400078e021d */
[----:B------:R-:W-:-:S04]  /*0fc0*/  IMAD.HI.U32 R0, R8, R33, RZ ;  /* 0x0000002108007227 */ /* 0x000fc800078e00ff */
[--C-:B------:R-:W-:Y:S01]  /*0fd0*/  @!P6 IMAD.IADD R25, R25, 0x1, -R6.reuse ;  /* 0x000000011919e824 */ /* 0x100fe200078e0a06 */
[C---:B------:R-:W-:Y:S01]  /*0fe0*/  ISETP.GT.U32.AND P6, PT, R6.reuse, R31, PT ;  /* 0x0000001f0600720c */ /* 0x040fe20003fc4070 */
[----:B------:R-:W-:Y:S01]  /*0ff0*/  @!P5 IMAD.IADD R23, R23, 0x1, -R6 ;  /* 0x000000011717d824 */ /* 0x000fe200078e0a06 */
[C---:B------:R-:W-:Y:S01]  /*1000*/  ISETP.GT.U32.AND P5, PT, R6.reuse, R29, PT ;  /* 0x0000001d0600720c */ /* 0x040fe20003fa4070 */
[----:B------:R-:W-:Y:S02]  /*1010*/  IMAD.MOV R0, RZ, RZ, -R0 ;  /* 0x000000ffff007224 */ /* 0x000fe400078e0a00 */
[----:B------:R-:W-:Y:S02]  /*1020*/  @!P4 IMAD.IADD R27, R27, 0x1, -R6 ;  /* 0x000000011b1bc824 */ /* 0x000fe400078e0a06 */
[----:B------:R-:W-:Y:S02]  /*1030*/  IMAD R33, R6, R0, R33 ;  /* 0x0000000006217224 */ /* 0x000fe400078e0221 */
[----:B------:R-:W-:-:S03]  /*1040*/  IMAD.HI.U32 R10, R8, R39, RZ ;  /* 0x00000027080a7227 */ /* 0x000fc600078e00ff */
[----:B------:R-:W-:Y:S01]  /*1050*/  ISETP.GT.U32.AND P4, PT, R6, R33, PT ;  /* 0x000000210600720c */ /* 0x000fe20003f84070 */
[--C-:B------:R-:W-:Y:S01]  /*1060*/  @!P6 IMAD.IADD R31, R31, 0x1, -R6.reuse ;  /* 0x000000011f1fe824 */ /* 0x100fe200078e0a06 */
[----:B------:R-:W-:Y:S01]  /*1070*/  ISETP.GE.AND P6, PT, R12, RZ, PT ;  /* 0x000000ff0c00720c */ /* 0x000fe20003fc6270 */
[----:B------:R-:W-:Y:S01]  /*1080*/  @!P5 IMAD.IADD R29, R29, 0x1, -R6 ;  /* 0x000000011d1dd824 */ /* 0x000fe200078e0a06 */
[----:B------:R-:W-:Y:S01]  /*1090*/  ISETP.GE.AND P5, PT, R14, RZ, PT ;  /* 0x000000ff0e00720c */ /* 0x000fe20003fa6270 */
[----:B------:R-:W-:-:S04]  /*10a0*/  IMAD.HI.U32 R0, R8, R35, RZ ;  /* 0x0000002308007227 */ /* 0x000fc800078e00ff */
[----:B------:R-:W-:Y:S02]  /*10b0*/  IMAD.MOV R10, RZ, RZ, -R10 ;  /* 0x000000ffff0a7224 */ /* 0x000fe400078e0a0a */
[----:B------:R-:W-:Y:S01]  /*10c0*/  @!P2 IMAD.MOV R17, RZ, RZ, -R17 ;  /* 0x000000ffff11a224 */ /* 0x000fe200078e0a11 */
[C---:B------:R-:W-:Y:S01]  /*10d0*/  ISETP.GT.U32.AND P2, PT, R6.reuse, R29, PT ;  /* 0x0000001d0600720c */ /* 0x040fe20003f44070 */
[----:B------:R-:W-:Y:S02]  /*10e0*/  IMAD.MOV R0, RZ, RZ, -R0 ;  /* 0x000000ffff007224 */ /* 0x000fe400078e0a00 */
[----:B------:R-:W-:Y:S02]  /*10f0*/  IMAD R39, R6, R10, R39 ;  /* 0x0000000a06277224 */ /* 0x000fe400078e0227 */
[----:B------:R-:W-:-:S04]  /*1100*/  IMAD.HI.U32 R8, R8, R37, RZ ;  /* 0x0000002508087227 */ /* 0x000fc800078e00ff */
[----:B------:R-:W-:Y:S01]  /*1110*/  @!P3 IMAD.MOV R13, RZ, RZ, -R13 ;  /* 0x000000ffff0db224 */ /* 0x000fe200078e0a0d */
[C---:B------:R-:W-:Y:S01]  /*1120*/  ISETP.GT.U32.AND P3, PT, R6.reuse, R27, PT ;  /* 0x0000001b0600720c */ /* 0x040fe20003f64070 */
[C---:B------:R-:W-:Y:S01]  /*1130*/  IMAD R35, R6.reuse, R0, R35 ;  /* 0x0000000006237224 */ /* 0x040fe200078e0223 */
[----:B------:R-:W-:Y:S01]  /*1140*/  SHF.R.S32.HI R0, RZ, 0x2, R2 ;  /* 0x00000002ff007819 */ /* 0x000fe20000011402 */
[----:B------:R-:W-:Y:S01]  /*1150*/  @!P4 IMAD.IADD R33, R33, 0x1, -R6 ;  /* 0x000000012121c824 */ /* 0x000fe200078e0a06 */
[----:B------:R-:W-:Y:S01]  /*1160*/  ISETP.GT.U32.AND P4, PT, R6, R39, PT ;  /* 0x000000270600720c */ /* 0x000fe20003f84070 */
[----:B------:R-:W-:Y:S01]  /*1170*/  IMAD.MOV R8, RZ, RZ, -R8 ;  /* 0x000000ffff087224 */ /* 0x000fe200078e0a08 */
[----:B------:R-:W-:Y:S01]  /*1180*/  SGXT R0, R0, 0x1 ;  /* 0x000000010000781a */ /* 0x000fe20000000200 */
[----:B------:R-:W-:Y:S01]  /*1190*/  @!P6 IMAD.MOV R25, RZ, RZ, -R25 ;  /* 0x000000ffff19e224 */ /* 0x000fe200078e0a19 */
[C---:B------:R-:W-:Y:S01]  /*11a0*/  ISETP.GT.U32.AND P6, PT, R6.reuse, R35, PT ;  /* 0x000000230600720c */ /* 0x040fe20003fc4070 */
[----:B------:R-:W-:Y:S01]  /*11b0*/  IMAD R37, R6, R8, R37 ;  /* 0x0000000806257224 */ /* 0x000fe200078e0225 */
[----:B------:R-:W-:Y:S01]  /*11c0*/  LOP3.LUT R41, R0, 0x90, RZ, 0xc0, !PT ;  /* 0x0000009000297812 */ /* 0x000fe200078ec0ff */
[----:B------:R-:W-:-:S02]  /*11d0*/  @!P2 IMAD.IADD R29, R29, 0x1, -R6 ;  /* 0x000000011d1da824 */ /* 0x000fc400078e0a06 */
[--C-:B------:R-:W-:Y:S01]  /*11e0*/  @!P3 IMAD.IADD R27, R27, 0x1, -R6.reuse ;  /* 0x000000011b1bb824 */ /* 0x100fe200078e0a06 */
[----:B------:R-:W-:Y:S01]  /*11f0*/  ISETP.GT.U32.AND P2, PT, R6, R37, PT ;  /* 0x000000250600720c */ /* 0x000fe20003f44070 */
[----:B------:R-:W-:Y:S01]  /*1200*/  @!P1 IMAD.MOV R19, RZ, RZ, -R19 ;  /* 0x000000ffff139224 */ /* 0x000fe200078e0a13 */
[----:B------:R-:W-:Y:S01]  /*1210*/  ISETP.GE.AND P3, PT, R18, RZ, PT ;  /* 0x000000ff1200720c */ /* 0x000fe20003f66270 */
[--C-:B------:R-:W-:Y:S01]  /*1220*/  @!P4 IMAD.IADD R39, R39, 0x1, -R6.reuse ;  /* 0x000000012727c824 */ /* 0x100fe200078e0a06 */
[C---:B------:R-:W-:Y:S01]  /*1230*/  ISETP.GT.U32.AND P1, PT, R6.reuse, R31, PT ;  /* 0x0000001f0600720c */ /* 0x040fe20003f24070 */
[----:B------:R-:W-:Y:S01]  /*1240*/  @!P0 IMAD.MOV R21, RZ, RZ, -R21 ;  /* 0x000000ffff158224 */ /* 0x000fe200078e0a15 */
[C---:B------:R-:W-:Y:S01]  /*1250*/  ISETP.GT.U32.AND P0, PT, R6.reuse, R33, PT ;  /* 0x000000210600720c */ /* 0x040fe20003f04070 */
[--C-:B------:R-:W-:Y:S01]  /*1260*/  @!P6 IMAD.IADD R35, R35, 0x1, -R6.reuse ;  /* 0x000000012323e824 */ /* 0x100fe200078e0a06 */
[----:B------:R-:W-:Y:S01]  /*1270*/  ISETP.GT.U32.AND P6, PT, R6, R39, PT ;  /* 0x000000270600720c */ /* 0x000fe20003fc4070 */
[----:B------:R-:W-:Y:S01]  /*1280*/  @!P5 IMAD.MOV R23, RZ, RZ, -R23 ;  /* 0x000000ffff17d224 */ /* 0x000fe200078e0a17 */
[----:B------:R-:W-:Y:S01]  /*1290*/  ISETP.GE.AND P5, PT, R16, RZ, PT ;  /* 0x000000ff1000720c */ /* 0x000fe20003fa6270 */
[----:B------:R-:W-:Y:S01]  /*12a0*/  IMAD.SHL.U32 R8, R2, 0x10, RZ ;  /* 0x0000001002087824 */ /* 0x000fe200078e00ff */
[----:B------:R-:W-:Y:S01]  /*12b0*/  ISETP.GE.AND P4, PT, R24, RZ, PT ;  /* 0x000000ff1800720c */ /* 0x000fe20003f86270 */
[----:B------:R-:W-:Y:S01]  /*12c0*/  @!P2 IMAD.IADD R37, R37, 0x1, -R6 ;  /* 0x000000012525a824 */ /* 0x000fe200078e0a06 */
[----:B------:R-:W-:Y:S01]  /*12d0*/  LOP3.LUT R10, R41, 0x60, R58, 0xf8, !PT ;  /* 0x00000060290a7812 */ /* 0x000fe200078ef83a */
[----:B------:R-:W-:Y:S01]  /*12e0*/  @!P3 IMAD.MOV R27, RZ, RZ, -R27 ;  /* 0x000000ffff1bb224 */ /* 0x000fe200078e0a1b */
[C---:B------:R-:W-:Y:S01]  /*12f0*/  ISETP.GT.U32.AND P3, PT, R6.reuse, R35, PT ;  /* 0x000000230600720c */ /* 0x040fe20003f64070 */
[--C-:B------:R-:W-:Y:S01]  /*1300*/  @!P1 IMAD.IADD R31, R31, 0x1, -R6.reuse ;  /* 0x000000011f1f9824 */ /* 0x100fe200078e0a06 */
[----:B------:R-:W-:Y:S01]  /*1310*/  ISETP.GT.U32.AND P2, PT, R6, R37, PT ;  /* 0x000000250600720c */ /* 0x000fe20003f44070 */
[--C-:B------:R-:W-:Y:S01]  /*1320*/  @!P0 IMAD.IADD R33, R33, 0x1, -R6.reuse ;  /* 0x0000000121218824 */ /* 0x100fe200078e0a06 */
[----:B------:R-:W-:Y:S01]  /*1330*/  ISETP.GE.AND P1, PT, R20, RZ, PT ;  /* 0x000000ff1400720c */ /* 0x000fe20003f26270 */
[--C-:B------:R-:W-:Y:S01]  /*1340*/  @!P6 IMAD.IADD R39, R39, 0x1, -R6.reuse ;  /* 0x000000012727e824 */ /* 0x100fe200078e0a06 */
[----:B------:R-:W-:Y:S01]  /*1350*/  ISETP.GE.AND P6, PT, R26, RZ, PT ;  /* 0x000000ff1a00720c */ /* 0x000fe20003fc6270 */
[----:B------:R-:W-:Y:S01]  /*1360*/  IMAD R12, R56, 0x10, R43 ;  /* 0x00000010380c7824 */ /* 0x000fe200078e022b */
[----:B------:R-:W-:Y:S01]  /*1370*/  ISETP.GE.AND P0, PT, R22, RZ, PT ;  /* 0x000000ff1600720c */ /* 0x000fe20003f06270 */
[----:B------:R-:W-:Y:S01]  /*1380*/  @!P4 IMAD.MOV R33, RZ, RZ, -R33 ;  /* 0x000000ffff21c224 */ /* 0x000fe200078e0a21 */
[----:B------:R-:W-:Y:S01]  /*1390*/  LOP3.LUT R0, R8, 0x100, RZ, 0xc0, !PT ;  /* 0x0000010008007812 */ /* 0x000fe200078ec0ff */
[----:B------:R-:W-:Y:S01]  /*13a0*/  @!P5 IMAD.MOV R39, RZ, RZ, -R39 ;  /* 0x000000ffff27d224 */ /* 0x000fe200078e0a27 */
[----:B------:R-:W-:Y:S01]  /*13b0*/  LOP3.LUT R41, R10, 0x10, R59, 0x78, !PT ;  /* 0x000000100a297812 */ /* 0x000fe200078e783b */
[--C-:B------:R-:W-:Y:S01]  /*13c0*/  @!P3 IMAD.IADD R35, R35, 0x1, -R6.reuse ;  /* 0x000000012323b824 */ /* 0x100fe200078e0a06 */
[----:B------:R-:W-:Y:S01]  /*13d0*/  ISETP.GE.AND P3, PT, R28, RZ, PT ;  /* 0x000000ff1c00720c */ /* 0x000fe20003f66270 */
[----:B------:R-:W-:Y:S01]  /*13e0*/  @!P2 IMAD.IADD R37, R37, 0x1, -R6 ;  /* 0x000000012525a824 */ /* 0x000fe200078e0a06 */
[----:B------:R-:W-:Y:S01]  /*13f0*/  ISETP.NE.AND P2, PT, R15, RZ, PT ;  /* 0x000000ff0f00720c */ /* 0x000fe20003f45270 */
[----:B------:R-:W-:Y:S01]  /*1400*/  @!P1 IMAD.MOV R29, RZ, RZ, -R29 ;  /* 0x000000ffff1d9224 */ /* 0x000fe200078e0a1d */
[----:B------:R-:W-:Y:S01]  /*1410*/  LOP3.LUT R6, RZ, R15, RZ, 0x33, !PT ;  /* 0x0000000fff067212 */ /* 0x000fe200078e33ff */
[----:B------:R-:W-:Y:S01]  /*1420*/  @!P6 IMAD.MOV R35, RZ, RZ, -R35 ;  /* 0x000000ffff23e224 */ /* 0x000fe200078e0a23 */
[----:B------:R-:W-:Y:S01]  /*1430*/  IADD3 R0, R41, UR4, R0 ;  /* 0x0000000429007c10 */ /* 0x000fe2000fffe000 */
[----:B------:R-:W-:Y:S01]  /*1440*/  @!P0 IMAD.MOV R31, RZ, RZ, -R31 ;  /* 0x000000ffff1f8224 */ /* 0x000fe200078e0a1f */
[C---:B------:R-:W-:Y:S01]  /*1450*/  SEL R21, R6.reuse, R21, !P2 ;  /* 0x0000001506157207 */ /* 0x040fe20005000000 */
[----:B------:R-:W0:Y:S01]  /*1460*/  LDC R10, c[0x0][0x23c] ;  /* 0x00008f00ff0a7b82 */ /* 0x000e220000000800 */
[----:B------:R-:W-:-:S02]  /*1470*/  SEL R35, R6, R35, !P2 ;  /* 0x0000002306237207 */ /* 0x000fc40005000000 */
[C---:B------:R-:W-:Y:S01]  /*1480*/  SEL R8, R6.reuse, R7, !P2 ;  /* 0x0000000706087207 */ /* 0x040fe20005000000 */
[----:B------:R-:W-:Y:S01]  /*1490*/  IMAD R21, R21, UR5, RZ ;  /* 0x0000000515157c24 */ /* 0x000fe2000f8e02ff */
[C---:B------:R-:W-:Y:S01]  /*14a0*/  SEL R9, R6.reuse, R9, !P2 ;  /* 0x0000000906097207 */ /* 0x040fe20005000000 */
[----:B------:R-:W-:Y:S01]  /*14b0*/  @!P3 IMAD.MOV R37, RZ, RZ, -R37 ;  /* 0x000000ffff25b224 */ /* 0x000fe200078e0a25 */
[----:B------:R-:W-:Y:S01]  /*14c0*/  SEL R11, R6, R11, !P2 ;  /* 0x0000000b060b7207 */ /* 0x000fe20005000000 */
[----:B------:R-:W-:Y:S01]  /*14d0*/  IMAD R16, R35, UR5, RZ ;  /* 0x0000000523107c24 */ /* 0x000fe2000f8e02ff */
[----:B------:R-:W-:Y:S01]  /*14e0*/  LEA R40, P3, R21, UR8, 0x1 ;  /* 0x0000000815287c11 */ /* 0x000fe2000f8608ff */
[----:B------:R-:W-:Y:S01]  /*14f0*/  IMAD R8, R8, UR5, RZ ;  /* 0x0000000508087c24 */ /* 0x000fe2000f8e02ff */
[C---:B------:R-:W-:Y:S01]  /*1500*/  SEL R13, R6.reuse, R13, !P2 ;  /* 0x0000000d060d7207 */ /* 0x040fe20005000000 */
        /* <DEDUP_REMOVED lines=16> */
[----:B0-----:R-:W-:Y:S01]  /*1610*/  IMAD R77, R77, R10, RZ ;  /* 0x0000000a4d4d7224 */ /* 0x001fe200078e02ff */
[C---:B------:R-:W-:Y:S01]  /*1620*/  SEL R37, R6.reuse, R37, !P2 ;  /* 0x0000002506257207 */ /* 0x040fe20005000000 */
[----:B------:R-:W-:Y:S01]  /*1630*/  IMAD R14, R31, UR5, RZ ;  /* 0x000000051f0e7c24 */ /* 0x000fe2000f8e02ff */
[----:B------:R-:W-:Y:S01]  /*1640*/  SEL R39, R6, R39, !P2 ;  /* 0x0000002706277207 */ /* 0x000fe20005000000 */
[----:B------:R-:W-:Y:S01]  /*1650*/  IMAD R15, R33, UR5, RZ ;  /* 0x00000005210f7c24 */ /* 0x000fe2000f8e02ff */
[C---:B------:R-:W-:Y:S01]  /*1660*/  LOP3.LUT R6, R4.reuse, 0x10, RZ, 0xfc, !PT ;  /* 0x0000001004067812 */ /* 0x040fe200078efcff */
[----:B------:R-:W-:Y:S01]  /*1670*/  IMAD R18, R37, UR5, RZ ;  /* 0x0000000525127c24 */ /* 0x000fe2000f8e02ff */
[C---:B------:R-:W-:Y:S01]  /*1680*/  LOP3.LUT R7, R4.reuse, 0x20, RZ, 0xfc, !PT ;  /* 0x0000002004077812 */ /* 0x040fe200078efcff */
[-C--:B------:R-:W-:Y:S01]  /*1690*/  IMAD R4, R4, R62.reuse, RZ ;  /* 0x0000003e04047224 */ /* 0x080fe200078e02ff */
[----:B------:R-:W-:Y:S01]  /*16a0*/  LEA.HI.X.SX32 R41, R21, UR9, 0x1, P3 ;  /* 0x0000000915297c11 */ /* 0x000fe200098f0eff */
[----:B------:R-:W-:Y:S01]  /*16b0*/  IMAD R20, R39, UR5, RZ ;  /* 0x0000000527147c24 */ /* 0x000fe2000f8e02ff */
[----:B------:R-:W-:Y:S01]  /*16c0*/  LEA R36, P3, R16, UR8, 0x1 ;  /* 0x0000000810247c11 */ /* 0x000fe2000f8608ff */
[-C--:B------:R-:W-:Y:S01]  /*16d0*/  IMAD R7, R7, R62.reuse, RZ ;  /* 0x0000003e07077224 */ /* 0x080fe200078e02ff */
[----:B------:R-:W-:Y:S01]  /*16e0*/  LEA R52, P2, R8, UR8, 0x1 ;  /* 0x0000000808347c11 */ /* 0x000fe2000f8408ff */
[----:B------:R-:W-:Y:S01]  /*16f0*/  IMAD R6, R6, R62, RZ ;  /* 0x0000003e06067224 */ /* 0x000fe200078e02ff */
[----:B------:R-:W-:Y:S01]  /*1700*/  LEA R50, P1, R9, UR8, 0x1 ;  /* 0x0000000809327c11 */ /* 0x000fe2000f8208ff */
[----:B------:R-:W-:Y:S01]  /*1710*/  IMAD.SHL.U32 R62, R62, 0x40, RZ ;  /* 0x000000403e3e7824 */ /* 0x000fe200078e00ff */
[----:B------:R-:W-:Y:S01]  /*1720*/  LEA.HI.X.SX32 R37, R16, UR9, 0x1, P3 ;  /* 0x0000000910257c11 */ /* 0x000fe200098f0eff */
[----:B------:R-:W-:Y:S01]  /*1730*/  IMAD.SHL.U32 R79, R10, 0x40, RZ ;  /* 0x000000400a4f7824 */ /* 0x000fe200078e00ff */
[----:B------:R-:W-:-:S02]  /*1740*/  LEA R67, P3, R4, UR10, 0x1 ;  /* 0x0000000a04437c11 */ /* 0x000fc4000f8608ff */
[----:B------:R-:W-:Y:S01]  /*1750*/  LOP3.LUT R43, R12, 0x30, R59, 0x78, !PT ;  /* 0x000000300c2b7812 */ /* 0x000fe200078e783b */
[----:B------:R-:W-:Y:S01]  /*1760*/  IMAD R12, R29, UR5, RZ ;  /* 0x000000051d0c7c24 */ /* 0x000fe2000f8e02ff */
[----:B------:R-:W-:Y:S01]  /*1770*/  LEA R54, P0, R11, UR8, 0x1 ;  /* 0x000000080b367c11 */ /* 0x000fe2000f8008ff */
[----:B------:R-:W-:Y:S01]  /*1780*/  ULDC UR5, c[0x0][0x234] ;  /* 0x00008d0000057ab9 */ /* 0x000fe20000000800 */
[----:B------:R-:W-:Y:S01]  /*1790*/  LEA.HI.X.SX32 R53, R8, UR9, 0x1, P2 ;  /* 0x0000000908357c11 */ /* 0x000fe200090f0eff */
[----:B------:R-:W-:Y:S01]  /*17a0*/  IMAD R56, R56, 0x80, R43 ;  /* 0x0000008038387824 */ /* 0x000fe200078e022b */
[----:B------:R-:W-:Y:S01]  /*17b0*/  LEA.HI.X.SX32 R51, R9, UR9, 0x1, P1 ;  /* 0x0000000909337c11 */ /* 0x000fe200088f0eff */
[----:B------:R-:W-:Y:S01]  /*17c0*/  IMAD R3, R3, UR5, RZ ;  /* 0x0000000503037c24 */ /* 0x000fe2000f8e02ff */
[----:B------:R-:W-:Y:S01]  /*17d0*/  LEA R42, P2, R23, UR8, 0x1 ;  /* 0x00000008172a7c11 */ /* 0x000fe2000f8408ff */
[----:B------:R-:W-:Y:S01]  /*17e0*/  ULDC UR5, c[0x0][0x230] ;  /* 0x00008c0000057ab9 */ /* 0x000fe20000000800 */
[----:B------:R-:W-:-:S02]  /*17f0*/  LEA R44, P1, R25, UR8, 0x1 ;  /* 0x00000008192c7c11 */ /* 0x000fc4000f8208ff */
[----:B------:R-:W-:Y:S02]  /*1800*/  LEA.HI.X.SX32 R75, R4, UR11, 0x1, P3 ;  /* 0x0000000b044b7c11 */ /* 0x000fe400098f0eff */
[----:B------:R-:W-:Y:S02]  /*1810*/  SHF.R.S32.HI R4, RZ, 0x6, R2 ;  /* 0x00000006ff047819 */ /* 0x000fe40000011402 */
[----:B------:R-:W-:Y:S02]  /*1820*/  LOP3.LUT R2, R2, 0xc0, RZ, 0xc0, !PT ;  /* 0x000000c002027812 */ /* 0x000fe400078ec0ff */
[----:B------:R-:W-:Y:S02]  /*1830*/  LEA.HI.X.SX32 R55, R11, UR9, 0x1, P0 ;  /* 0x000000090b377c11 */ /* 0x000fe400080f0eff */
[----:B------:R-:W-:Y:S02]  /*1840*/  LEA R28, P0, R27, UR8, 0x1 ;  /* 0x000000081b1c7c11 */ /* 0x000fe4000f8008ff */
[----:B------:R-:W-:-:S02]  /*1850*/  LEA.HI.X.SX32 R43, R23, UR9, 0x1, P2 ;  /* 0x00000009172b7c11 */ /* 0x000fc400090f0eff */
[----:B------:R-:W-:Y:S02]  /*1860*/  CS2R R22, SRZ ;  /* 0x0000000000167805 */ /* 0x000fe4000001ff00 */
[----:B------:R-:W-:Y:S02]  /*1870*/  LEA.HI.X.SX32 R45, R25, UR9, 0x1, P1 ;  /* 0x00000009192d7c11 */ /* 0x000fe400088f0eff */
[----:B------:R-:W-:Y:S02]  /*1880*/  LEA R48, P4, R13, UR8, 0x1 ;  /* 0x000000080d307c11 */ /* 0x000fe4000f8808ff */
[----:B------:R-:W-:Y:S02]  /*1890*/  LEA R46, P6, R17, UR8, 0x1 ;  /* 0x00000008112e7c11 */ /* 0x000fe4000f8c08ff */
[----:B------:R-:W-:Y:S02]  /*18a0*/  LEA R38, P5, R19, UR8, 0x1 ;  /* 0x0000000813267c11 */ /* 0x000fe4000f8a08ff */
[----:B------:R-:W-:-:S02]  /*18b0*/  LEA R24, P2, R18, UR8, 0x1 ;  /* 0x0000000812187c11 */ /* 0x000fc4000f8408ff */
[----:B------:R-:W-:Y:S02]  /*18c0*/  LEA R26, P1, R20, UR8, 0x1 ;  /* 0x00000008141a7c11 */ /* 0x000fe4000f8208ff */
[----:B------:R-:W-:Y:S02]  /*18d0*/  SGXT R4, R4, 0x1 ;  /* 0x000000010404781a */ /* 0x000fe40000000200 */
[----:B------:R-:W-:Y:S02]  /*18e0*/  SHF.R.U32.HI R2, RZ, 0x2, R2 ;  /* 0x00000002ff027819 */ /* 0x000fe40000011602 */
[----:B------:R-:W-:Y:S02]  /*18f0*/  LEA.HI.X.SX32 R29, R27, UR9, 0x1, P0 ;  /* 0x000000091b1d7c11 */ /* 0x000fe400080f0eff */
[----:B------:R-:W-:Y:S02]  /*1900*/  LEA.HI.X.SX32 R49, R13, UR9, 0x1, P4 ;  /* 0x000000090d317c11 */ /* 0x000fe4000a0f0eff */
[----:B------:R-:W-:-:S02]  /*1910*/  LEA.HI.X.SX32 R47, R17, UR9, 0x1, P6 ;  /* 0x00000009112f7c11 */ /* 0x000fc4000b0f0eff */
[----:B------:R-:W-:Y:S02]  /*1920*/  LEA.HI.X.SX32 R39, R19, UR9, 0x1, P5 ;  /* 0x0000000913277c11 */ /* 0x000fe4000a8f0eff */
[----:B------:R-:W-:Y:S02]  /*1930*/  LEA.HI.X.SX32 R25, R18, UR9, 0x1, P2 ;  /* 0x0000000912197c11 */ /* 0x000fe400090f0eff */
[----:B------:R-:W-:Y:S02]  /*1940*/  LEA.HI.X.SX32 R27, R20, UR9, 0x1, P1 ;  /* 0x00000009141b7c11 */ /* 0x000fe400088f0eff */
[----:B------:R-:W-:Y:S02]  /*1950*/  CS2R R20, SRZ ;  /* 0x0000000000147805 */ /* 0x000fe4000001ff00 */
[----:B------:R-:W-:Y:S02]  /*1960*/  LEA R30, P4, R12, UR8, 0x1 ;  /* 0x000000080c1e7c11 */ /* 0x000fe4000f8808ff */
[----:B------:R-:W-:-:S02]  /*1970*/  LEA R32, P6, R14, UR8, 0x1 ;  /* 0x000000080e207c11 */ /* 0x000fc4000f8c08ff */
[----:B------:R-:W-:Y:S02]  /*1980*/  LEA R34, P5, R15, UR8, 0x1 ;  /* 0x000000080f227c11 */ /* 0x000fe4000f8a08ff */
[----:B------:R-:W-:Y:S02]  /*1990*/  LEA R61, P0, R5, UR10, 0x1 ;  /* 0x0000000a053d7c11 */ /* 0x000fe4000f8008ff */
[----:B------:R-:W-:Y:S02]  /*19a0*/  LEA R63, P1, R7, UR10, 0x1 ;  /* 0x0000000a073f7c11 */ /* 0x000fe4000f8208ff */
[----:B------:R-:W-:Y:S02]  /*19b0*/  LEA R65, P2, R6, UR10, 0x1 ;  /* 0x0000000a06417c11 */ /* 0x000fe4000f8408ff */
[----:B------:R-:W-:Y:S02]  /*19c0*/  LOP3.LUT R4, R4, 0x90, RZ, 0xc0, !PT ;  /* 0x0000009004047812 */ /* 0x000fe400078ec0ff */
[----:B------:R-:W-:Y:S01]  /*19d0*/  LOP3.LUT R64, R2, 0x1fe, R59, 0x78, !PT ;  /* 0x000001fe02407812 */ /* 0x000fe200078e783b */
[----:B------:R-:W-:Y:S01]  /*19e0*/  IMAD.WIDE R2, R3, 0x2, RZ ;  /* 0x0000000203027825 */ /* 0x000fe200078e02ff */
[----:B------:R-:W-:-:S02]  /*19f0*/  LEA.HI.X.SX32 R31, R12, UR9, 0x1, P4 ;  /* 0x000000090c1f7c11 */ /* 0x000fc4000a0f0eff */
[----:B------:R-:W-:Y:S02]  /*1a00*/  LEA.HI.X.SX32 R33, R14, UR9, 0x1, P6 ;  /* 0x000000090e217c11 */ /* 0x000fe4000b0f0eff */
[----:B------:R-:W-:Y:S02]  /*1a10*/  LEA.HI.X.SX32 R35, R15, UR9, 0x1, P5 ;  /* 0x000000090f237c11 */ /* 0x000fe4000a8f0eff */
[----:B------:R-:W-:Y:S02]  /*1a20*/  LEA.HI.X.SX32 R69, R5, UR11, 0x1, P0 ;  /* 0x0000000b05457c11 */ /* 0x000fe400080f0eff */
[----:B------:R-:W-:Y:S02]  /*1a30*/  LEA.HI.X.SX32 R71, R7, UR11, 0x1, P1 ;  /* 0x0000000b07477c11 */ /* 0x000fe400088f0eff */
[----:B------:R-:W-:Y:S02]  /*1a40*/  LEA.HI.X.SX32 R73, R6, UR11, 0x1, P2 ;  /* 0x0000000b06497c11 */ /* 0x000fe400090f0eff */
[----:B------:R-:W-:-:S02]  /*1a50*/  LOP3.LUT R58, R58, 0x60, RZ, 0xc0, !PT ;  /* 0x000000603a3a7812 */ /* 0x000fc400078ec0ff */
[----:B------:R-:W-:Y:S02]  /*1a60*/  LOP3.LUT R68, R4, 0x17e, R59, 0x78, !PT ;  /* 0x0000017e04447812 */ /* 0x000fe400078e783b */
[----:B------:R-:W-:Y:S02]  /*1a70*/  LOP3.LUT R70, R64, 0x40, RZ, 0x3c, !PT ;  /* 0x0000004040467812 */ /* 0x000fe400078e3cff */
[----:B------:R-:W-:-:S07]  /*1a80*/  LOP3.LUT R72, R56, 0x40, RZ, 0x3c, !PT ;  /* 0x0000004038487812 */ /* 0x000fce00078e3cff */
.L_x_1:
[----:B------:R-:W0:Y:S01]  /*1a90*/  S2R R4, SR_TID.X ;  /* 0x0000000000047919 */ /* 0x000e220000002100 */
[----:B------:R-:W-:Y:S02]  /*1aa0*/  PRMT R15, RZ, 0x7610, R15 ;  /* 0x00007610ff0f7816 */ /* 0x000fe4000000000f */
[----:B------:R-:W-:Y:S02]  /*1ab0*/  IADD3 R10, P3, R2, R67, RZ ;  /* 0x00000043020a7210 */ /* 0x000fe40007f7e0ff */
[----:B------:R-:W-:-:S03]  /*1ac0*/  PRMT R17, RZ, 0x7610, R17 ;  /* 0x00007610ff117816 */ /* 0x000fc60000000011 */
[----:B------:R-:W-:Y:S01]  /*1ad0*/  IMAD.X R11, R3, 0x1, R75, P3 ;  /* 0x00000001030b7824 */ /* 0x000fe200018e064b */
[----:B0-----:R-:W-:Y:S02]  /*1ae0*/  LEA.HI R6, R4, 0x30, RZ, 0x1c ;  /* 0x0000003004067811 */ /* 0x001fe400078fe0ff */
[----:B------:R-:W-:Y:S02]  /*1af0*/  SHF.R.U32.HI R5, RZ, 0x4, R4 ;  /* 0x00000004ff057819 */ /* 0x000fe40000011604 */
[----:B------:R-:W-:Y:S02]  /*1b00*/  ISETP.GE.AND P2, PT, R6, UR5, PT ;  /* 0x0000000506007c0c */ /* 0x000fe4000bf46270 */
[----:B------:R-:W-:Y:S02]  /*1b10*/  IADD3 R6, P0, R2, R61, RZ ;  /* 0x0000003d02067210 */ /* 0x000fe40007f1e0ff */
[----:B------:R-:W-:Y:S02]  /*1b20*/  SGXT.U32 R5, R5, 0x4 ;  /* 0x000000040505781a */ /* 0x000fe40000000000 */
[----:B------:R-:W-:Y:S01]  /*1b30*/  LOP3.LUT R4, R4, 0x3f, RZ, 0xc0, !PT ;  /* 0x0000003f04047812 */ /* 0x000fe200078ec0ff */
[----:B------:R-:W-:Y:S01]  /*1b40*/  IMAD.X R7, R3, 0x1, R69, P0 ;  /* 0x0000000103077824 */ /* 0x000fe200000e0645 */
[----:B------:R-:W-:-:S02]  /*1b50*/  ISETP.GE.AND P1, PT, R5, UR5, PT ;  /* 0x0000000505007c0c */ /* 0x000fc4000bf26270 */
[C---:B------:R-:W-:Y:S02]  /*1b60*/  LOP3.LUT R8, R5.reuse, 0x10, RZ, 0xfc, !PT ;  /* 0x0000001005087812 */ /* 0x040fe400078efcff */
[----:B------:R-:W-:Y:S01]  /*1b70*/  ISETP.GE.AND P0, PT, R4, UR5, PT ;  /* 0x0000000504007c0c */ /* 0x000fe2000bf06270 */
[----:B------:R0:W2:Y:S01]  /*1b80*/  @!P2 LDG.E.U16 R15, desc[UR6][R6.64] ;  /* 0x00000006060fa981 */ /* 0x0000a2000c1e1500 */
[----:B------:R-:W-:Y:S02]  /*1b90*/  IADD3 R12, P2, R2, R65, RZ ;  /* 0x00000041020c7210 */ /* 0x000fe40007f5e0ff */
[----:B------:R-:W-:Y:S02]  /*1ba0*/  LOP3.LUT R5, R5, 0x20, RZ, 0xfc, !PT ;  /* 0x0000002005057812 */ /* 0x000fe400078efcff */
[----:B------:R-:W-:Y:S01]  /*1bb0*/  ISETP.GE.AND P4, PT, R8, UR5, PT ;  /* 0x0000000508007c0c */ /* 0x000fe2000bf86270 */
[----:B------:R-:W-:Y:S01]  /*1bc0*/  IMAD.X R13, R3, 0x1, R73, P2 ;  /* 0x00000001030d7824 */ /* 0x000fe200010e0649 */
[----:B------:R-:W-:Y:S01]  /*1bd0*/  ISETP.GE.AND P2, PT, R5, UR5, PT ;  /* 0x0000000505007c0c */ /* 0x000fe2000bf46270 */
[----:B------:R-:W3:Y:S01]  /*1be0*/  @!P1 LDG.E.U16 R17, desc[UR6][R10.64] ;  /* 0x000000060a119981 */ /* 0x000ee2000c1e1500 */
[----:B------:R-:W-:-:S02]  /*1bf0*/  IADD3 R4, P1, R2, R63, RZ ;  /* 0x0000003f02047210 */ /* 0x000fc40007f3e0ff */
[----:B------:R-:W-:Y:S02]  /*1c00*/  PRMT R19, RZ, 0x7610, R19 ;  /* 0x00007610ff137816 */ /* 0x000fe40000000013 */
[----:B------:R-:W-:Y:S01]  /*1c10*/  PRMT R81, RZ, 0x7610, R81 ;  /* 0x00007610ff517816 */ /* 0x000fe20000000051 */
[----:B------:R-:W-:-:S04]  /*1c20*/  IMAD.X R5, R3, 0x1, R71, P1 ;  /* 0x0000000103057824 */ /* 0x000fc800008e0647 */
[----:B------:R-:W4:Y:S04]  /*1c30*/  @!P4 LDG.E.U16 R19, desc[UR6][R12.64] ;  /* 0x000000060c13c981 */ /* 0x000f28000c1e1500 */
[----:B------:R1:W5:Y:S01]  /*1c40*/  @!P2 LDG.E.U16 R81, desc[UR6][R4.64] ;  /* 0x000000060451a981 */ /* 0x000362000c1e1500 */
[----:B------:R-:W-:Y:S01]  /*1c50*/  BAR.SYNC.DEFER_BLOCKING 0x0 ;  /* 0x0000000000007b1d */ /* 0x000fe20000010000 */
[----:B------:R-:W-:Y:S01]  /*1c60*/  PRMT R85, RZ, 0x7610, R85 ;  /* 0x00007610ff557816 */ /* 0x000fe20000000055 */
[----:B0-----:R-:W-:Y:S01]  /*1c70*/  IMAD.WIDE R6, R77, 0x2, R24 ;  /* 0x000000024d067825 */ /* 0x001fe200078e0218 */
[----:B------:R-:W-:-:S03]  /*1c80*/  PRMT R83, RZ, 0x7610, R83 ;  /* 0x00007610ff537816 */ /* 0x000fc60000000053 */
[C---:B------:R-:W-:Y:S01]  /*1c90*/  IMAD.WIDE R8, R77.reuse, 0x2, R26 ;  /* 0x000000024d087825 */ /* 0x040fe200078e021a */
[----:B------:R-:W-:Y:S02]  /*1ca0*/  PRMT R95, RZ, 0x7610, R95 ;  /* 0x00007610ff5f7816 */ /* 0x000fe4000000005f */
[----:B------:R-:W-:Y:S01]  /*1cb0*/  PRMT R89, RZ, 0x7610, R89 ;  /* 0x00007610ff597816 */ /* 0x000fe20000000059 */
[C---:B-1----:R-:W-:Y:S01]  /*1cc0*/  IMAD.WIDE R4, R77.reuse, 0x2, R36 ;  /* 0x000000024d047825 */ /* 0x042fe200078e0224 */
[----:B------:R-:W-:Y:S02]  /*1cd0*/  PRMT R93, RZ, 0x7610, R93 ;  /* 0x00007610ff5d7816 */ /* 0x000fe4000000005d */
[----:B------:R-:W-:Y:S01]  /*1ce0*/  PRMT R87, RZ, 0x7610, R87 ;  /* 0x00007610ff577816 */ /* 0x000fe20000000057 */
[C---:B------:R-:W-:Y:S01]  /*1cf0*/  IMAD.WIDE R10, R77.reuse, 0x2, R30 ;  /* 0x000000024d0a7825 */ /* 0x040fe200078e021e */
[----:B------:R-:W-:Y:S02]  /*1d00*/  PRMT R97, RZ, 0x7610, R97 ;  /* 0x00007610ff617816 */ /* 0x000fe40000000061 */
[----:B------:R-:W-:Y:S01]  /*1d10*/  PRMT R99, RZ, 0x7610, R99 ;  /* 0x00007610ff637816 */ /* 0x000fe20000000063 */
[----:B------:R0:W5:Y:S04]  /*1d20*/  @!P0 LDG.E.U16 R85, desc[UR6][R6.64] ;  /* 0x0000000606558981 */ /* 0x000168000c1e1500 */
[----:B------:R1:W5:Y:S01]  /*1d30*/  @!P0 LDG.E.U16 R83, desc[UR6][R8.64] ;  /* 0x0000000608538981 */ /* 0x000362000c1e1500 */
[----:B------:R-:W-:Y:S01]  /*1d40*/  PRMT R91, RZ, 0x7610, R91 ;  /* 0x00007610ff5b7816 */ /* 0x000fe2000000005b */
[C---:B------:R-:W-:Y:S01]  /*1d50*/  IMAD.WIDE R12, R77.reuse, 0x2, R28 ;  /* 0x000000024d0c7825 */ /* 0x040fe200078e021c */
[----:B------:R-:W-:Y:S01]  /*1d60*/  PRMT R101, RZ, 0x7610, R101 ;  /* 0x00007610ff657816 */ /* 0x000fe20000000065 */
[----:B------:R1:W5:Y:S02]  /*1d70*/  @!P0 LDG.E.U16 R95, desc[UR6][R4.64] ;  /* 0x00000006045f8981 */ /* 0x000364000c1e1500 */
[C---:B0-----:R-:W-:Y:S01]  /*1d80*/  IMAD.WIDE R6, R77.reuse, 0x2, R34 ;  /* 0x000000024d067825 */ /* 0x041fe200078e0222 */
[----:B------:R-:W-:Y:S01]  /*1d90*/  PRMT R103, RZ, 0x7610, R103 ;  /* 0x00007610ff677816 */ /* 0x000fe20000000067 */
[----:B------:R0:W5:Y:S02]  /*1da0*/  @!P0 LDG.E.U16 R87, desc[UR6][R10.64] ;  /* 0x000000060a578981 */ /* 0x000164000c1e1500 */
[----:B-1----:R-:W-:-:S02]  /*1db0*/  IMAD.WIDE R8, R77, 0x2, R32 ;  /* 0x000000024d087825 */ /* 0x002fc400078e0220 */
[----:B------:R1:W5:Y:S02]  /*1dc0*/  @!P0 LDG.E.U16 R89, desc[UR6][R6.64] ;  /* 0x0000000606598981 */ /* 0x000364000c1e1500 */
[C---:B------:R-:W-:Y:S02]  /*1dd0*/  IMAD.WIDE R4, R77.reuse, 0x2, R44 ;  /* 0x000000024d047825 */ /* 0x040fe400078e022c */
[----:B------:R1:W5:Y:S02]  /*1de0*/  @!P0 LDG.E.U16 R93, desc[UR6][R8.64] ;  /* 0x00000006085d8981 */ /* 0x000364000c1e1500 */
[C---:B0-----:R-:W-:Y:S01]  /*1df0*/  IMAD.WIDE R10, R77.reuse, 0x2, R38 ;  /* 0x000000024d0a7825 */ /* 0x041fe200078e0226 */
[----:B------:R-:W-:Y:S01]  /*1e00*/  PRMT R107, RZ, 0x7610, R107 ;  /* 0x00007610ff6b7816 */ /* 0x000fe2000000006b */
[----:B------:R0:W5:Y:S02]  /*1e10*/  @!P0 LDG.E.U16 R97, desc[UR6][R4.64] ;  /* 0x0000000604618981 */ /* 0x000164000c1e1500 */
[C---:B-1----:R-:W-:Y:S01]  /*1e20*/  IMAD.WIDE R6, R77.reuse, 0x2, R42 ;  /* 0x000000024d067825 */ /* 0x042fe200078e022a */
[----:B------:R-:W-:Y:S01]  /*1e30*/  PRMT R111, RZ, 0x7610, R111 ;  /* 0x00007610ff6f7816 */ /* 0x000fe2000000006f */
[----:B------:R1:W5:Y:S02]  /*1e40*/  @!P0 LDG.E.U16 R91, desc[UR6][R12.64] ;  /* 0x000000060c5b8981 */ /* 0x000364000c1e1500 */
[C---:B------:R-:W-:Y:S01]  /*1e50*/  IMAD.WIDE R8, R77.reuse, 0x2, R40 ;  /* 0x000000024d087825 */ /* 0x040fe200078e0228 */
[----:B------:R-:W-:Y:S01]  /*1e60*/  PRMT R105, RZ, 0x7610, R105 ;  /* 0x00007610ff697816 */ /* 0x000fe20000000069 */
[----:B------:R1:W5:Y:S01]  /*1e70*/  @!P0 LDG.E.U16 R99, desc[UR6][R6.64] ;  /* 0x0000000606638981 */ /* 0x000362000c1e1500 */
[----:B------:R-:W-:Y:S01]  /*1e80*/  PRMT R109, RZ, 0x7610, R109 ;  /* 0x00007610ff6d7816 */ /* 0x000fe2000000006d */
[C---:B0-----:R-:W-:Y:S01]  /*1e90*/  IMAD.WIDE R4, R77.reuse, 0x2, R48 ;  /* 0x000000024d047825 */ /* 0x041fe200078e0230 */
[----:B------:R-:W-:Y:S01]  /*1ea0*/  PRMT R113, RZ, 0x7610, R113 ;  /* 0x00007610ff717816 */ /* 0x000fe20000000071 */
[----:B------:R0:W5:Y:S02]  /*1eb0*/  @!P0 LDG.E.U16 R101, desc[UR6][R8.64] ;  /* 0x0000000608658981 */ /* 0x000164000c1e1500 */
[----:B-1----:R-:W-:-:S02]  /*1ec0*/  IMAD.WIDE R12, R77, 0x2, R46 ;  /* 0x000000024d0c7825 */ /* 0x002fc400078e022e */
[----:B------:R1:W5:Y:S02]  /*1ed0*/  @!P0 LDG.E.U16 R103, desc[UR6][R10.64] ;  /* 0x000000060a678981 */ /* 0x000364000c1e1500 */
[C---:B------:R-:W-:Y:S02]  /*1ee0*/  IMAD.WIDE R6, R77.reuse, 0x2, R50 ;  /* 0x000000024d067825 */ /* 0x040fe400078e0232 */
[----:B------:R-:W5:Y:S02]  /*1ef0*/  @!P0 LDG.E.U16 R107, desc[UR6][R4.64] ;  /* 0x00000006046b8981 */ /* 0x000f64000c1e1500 */
[C---:B0-----:R-:W-:Y:S02]  /*1f00*/  IMAD.WIDE R8, R77.reuse, 0x2, R54 ;  /* 0x000000024d087825 */ /* 0x041fe400078e0236 */
[----:B------:R-:W5:Y:S02]  /*1f10*/  @!P0 LDG.E.U16 R111, desc[UR6][R6.64] ;  /* 0x00000006066f8981 */ /* 0x000f64000c1e1500 */
[----:B-1----:R-:W-:-:S02]  /*1f20*/  IMAD.WIDE R10, R77, 0x2, R52 ;  /* 0x000000024d0a7825 */ /* 0x002fc400078e0234 */
[----:B------:R-:W5:Y:S04]  /*1f30*/  @!P0 LDG.E.U16 R105, desc[UR6][R12.64] ;  /* 0x000000060c698981 */ /* 0x000f68000c1e1500 */
[----:B------:R-:W5:Y:S04]  /*1f40*/  @!P0 LDG.E.U16 R109, desc[UR6][R8.64] ;  /* 0x00000006086d8981 */ /* 0x000f68000c1e1500 */
[----:B------:R-:W5:Y:S01]  /*1f50*/  @!P0 LDG.E.U16 R113, desc[UR6][R10.64] ;  /* 0x000000060a718981 */ /* 0x000f62000c1e1500 */
[----:B------:R-:W-:-:S05]  /*1f60*/  VIADD R66, R66, 0xffffffff ;  /* 0xffffffff42427836 */ /* 0x000fca0000000000 */
[----:B------:R-:W-:Y:S01]  /*1f70*/  ISETP.NE.U32.AND P0, PT, R66, RZ, PT ;  /* 0x000000ff4200720c */ /* 0x000fe20003f05070 */
[----:B------:R-:W-:Y:S01]  /*1f80*/  UIADD3 UR5, UR5, -0x40, URZ ;  /* 0xffffffc005057890 */ /* 0x000fe2000fffe03f */
[----:B------:R-:W-:-:S04]  /*1f90*/  IMAD.WIDE R52, R79, 0x2, R52 ;  /* 0x000000024f347825 */ /* 0x000fc800078e0234 */
        /* <DEDUP_REMOVED lines=9> */
[----:B------:R-:W-:Y:S01]  /*2030*/  IMAD.WIDE R30, R79, 0x2, R30 ;  /* 0x000000024f1e7825 */ /* 0x000fe200078e021e */
[----:B--2---:R-:W-:Y:S04]  /*2040*/  STS.U16 [R68+UR4+0x2600], R15 ;  /* 0x0026000f44007988 */ /* 0x004fe80008000404 */
[----:B---3--:R-:W-:Y:S04]  /*2050*/  STS.U16 [R68+UR4+0x2000], R17 ;  /* 0x0020001144007988 */ /* 0x008fe80008000404 */
[----:B----4-:R-:W-:Y:S04]  /*2060*/  STS.U16 [R68+UR4+0x2200], R19 ;  /* 0x0022001344007988 */ /* 0x010fe80008000404 */
[----:B-----5:R-:W-:Y:S04]  /*2070*/  STS.U16 [R68+UR4+0x2400], R81 ;  /* 0x0024005144007988 */ /* 0x020fe80008000404 */
[----:B------:R-:W-:Y:S04]  /*2080*/  STS.U16 [R64+UR4], R83 ;  /* 0x0000005340007988 */ /* 0x000fe80008000404 */
[----:B------:R-:W-:Y:S04]  /*2090*/  STS.U16 [R64+UR4+0x400], R95 ;  /* 0x0004005f40007988 */ /* 0x000fe80008000404 */
        /* <DEDUP_REMOVED lines=13> */
[----:B------:R-:W-:Y:S01]  /*2170*/  STS.U16 [R70+UR4+0x1e00], R113 ;  /* 0x001e007146007988 */ /* 0x000fe20008000404 */
[----:B------:R-:W-:Y:S06]  /*2180*/  BAR.SYNC.DEFER_BLOCKING 0x0 ;  /* 0x0000000000007b1d */ /* 0x000fec0000010000 */
[----:B------:R-:W-:Y:S04]  /*2190*/  LDSM.16.MT88.4 R4, [R0+0x2000] ;  /* 0x002000000004783b */ /* 0x000fe80000004200 */
[----:B------:R-:W0:Y:S04]  /*21a0*/  LDSM.16.M88.4 R8, [R56+UR4] ;  /* 0x000000043808783b */ /* 0x000e280008000200 */
[----:B------:R-:W1:Y:S04]  /*21b0*/  LDSM.16.MT88.4 R12, [R0+0x2200] ;  /* 0x00220000000c783b */ /* 0x000e680000004200 */
[----:B------:R-:W-:Y:S01]  /*21c0*/  LDSM.16.MT88.4 R16, [R0+0x2400] ;  /* 0x002400000010783b */ /* 0x000fe20000004200 */
[----:B0-----:R-:W-:Y:S03]  /*21d0*/  HMMA.16816.F32 R20, R4, R8, R20 ;  /* 0x000000080414723c */ /* 0x001fe60000001814 */
[----:B------:R-:W0:-:S15]  /*21e0*/  LDSM.16.M88.4 R4, [R72+UR4] ;  /* 0x000000044804783b */ /* 0x000e1e0008000200 */
[----:B------:R-:W-:-:S06]  /*21f0*/  NOP ;  /* 0x0000000000007918 */ /* 0x000fcc0000000000 */
[----:B-1----:R-:W-:Y:S01]  /*2200*/  HMMA.16816.F32 R12, R12, R10, R20 ;  /* 0x0000000a0c0c723c */ /* 0x002fe20000001814 */
[----:B------:R-:W1:-:S15]  /*2210*/  LDSM.16.MT88.4 R8, [R0+0x2600] ;  /* 0x002600000008783b */ /* 0x000e5e0000004200 */
[----:B------:R-:W-:-:S08]  /*2220*/  NOP ;  /* 0x0000000000007918 */ /* 0x000fd00000000000 */
[----:B0-----:R-:W-:Y:S01]  /*2230*/  HMMA.16816.F32 R12, R16, R4, R12 ;  /* 0x00000004100c723c */ /* 0x001fe2000000180c */
[----:B------:R-:W-:-:S04]  /*2240*/  IMAD.WIDE R32, R79, 0x2, R32 ;  /* 0x000000024f207825 */ /* 0x000fc800078e0220 */
[----:B------:R-:W-:-:S04]  /*2250*/  IMAD.WIDE R34, R79, 0x2, R34 ;  /* 0x000000024f227825 */ /* 0x000fc800078e0222 */
[----:B------:R-:W-:-:S04]  /*2260*/  IMAD.WIDE R36, R79, 0x2, R36 ;  /* 0x000000024f247825 */ /* 0x000fc800078e0224 */
[----:B------:R-:W-:-:S04]  /*2270*/  IMAD.WIDE R24, R79, 0x2, R24 ;  /* 0x000000024f187825 */ /* 0x000fc800078e0218 */
[----:B------:R-:W-:-:S04]  /*2280*/  IMAD.WIDE R26, R79, 0x2, R26 ;  /* 0x000000024f1a7825 */ /* 0x000fc800078e021a */
[----:B------:R-:W-:-:S03]  /*2290*/  IMAD.WIDE R2, R62, 0x2, R2 ;  /* 0x000000023e027825 */ /* 0x000fc600078e0202 */
[----:B-1----:R-:W-:Y:S01]  /*22a0*/  HMMA.16816.F32 R20, R8, R6, R12 ;  /* 0x000000060814723c */ /* 0x002fe2000000180c */
[----:B------:R-:W-:-:S08]  /*22b0*/  NOP ;  /* 0x0000000000007918 */ /* 0x000fd00000000000 */
[----:B------:R-:W-:-:S15]  /*22c0*/  @P0 BRA `(.L_x_1) ;  /* 0xfffffff400f00947 */ /* 0x000fde000383ffff */
[----:B------:R-:W-:Y:S02]  /*22d0*/  F2FP.F16.F32.PACK_AB R22, R23, R22 ;  /* 0x000000161716723e */ /* 0x000fe400000000ff */
[----:B------:R-:W-:-:S07]  /*22e0*/  F2FP.F16.F32.PACK_AB R20, R21, R20 ;  /* 0x000000141514723e */ /* 0x000fce00000000ff */
.L_x_0:
[----:B------:R-:W0:Y:S01]  /*22f0*/  S2R R7, SR_TID.X ;  /* 0x0000000000077919 */ /* 0x000e220000002100 */
[----:B------:R-:W1:Y:S01]  /*2300*/  S2UR UR5, SR_CgaCtaId ;  /* 0x00000000000579c3 */ /* 0x000e620000008800 */
[----:B------:R-:W-:Y:S01]  /*2310*/  UMOV UR4, 0x400 ;  /* 0x0000040000047882 */ /* 0x000fe20000000000 */
[----:B------:R-:W-:-:S06]  /*2320*/  PRMT R9, R20, 0x7632, R9 ;  /* 0x0000763214097816 */ /* 0x000fcc0000000009 */
[----:B------:R-:W-:Y:S01]  /*2330*/  BAR.SYNC.DEFER_BLOCKING 0x0 ;  /* 0x0000000000007b1d */ /* 0x000fe20000010000 */
[----:B------:R-:W-:-:S05]  /*2340*/  PRMT R10, R22, 0x7632, R10 ;  /* 0x00007632160a7816 */ /* 0x000fca000000000a */
[----:B------:R-:W-:Y:S02]  /*2350*/  ULDC.64 UR8, c[0x0][0x228] ;  /* 0x00008a0000087ab9 */ /* 0x000fe40000000a00 */
[----:B------:R-:W-:Y:S01]  /*2360*/  ISETP.GE.AND P0, PT, R60, UR8, PT ;  /* 0x000000083c007c0c */ /* 0x000fe2000bf06270 */
[----:B-1----:R-:W-:Y:S01]  /*2370*/  ULEA UR4, UR5, UR4, 0x18 ;  /* 0x0000000405047291 */ /* 0x002fe2000f8ec03f */
[--C-:B0-----:R-:W-:Y:S01]  /*2380*/  LOP3.LUT R3, R58, 0x1c, R7.reuse, 0xf8, !PT ;  /* 0x0000001c3a037812 */ /* 0x101fe200078ef807 */
[----:B------:R-:W-:Y:S01]  /*2390*/  IMAD.SHL.U32 R2, R7, 0x40, RZ ;  /* 0x0000004007027824 */ /* 0x000fe200078e00ff */
[--C-:B------:R-:W-:Y:S02]  /*23a0*/  SHF.R.U32.HI R0, RZ, 0x5, R7.reuse ;  /* 0x00000005ff007819 */ /* 0x100fe40000011607 */
[----:B------:R-:W-:Y:S02]  /*23b0*/  SHF.R.U32.HI R8, RZ, 0x4, R7 ;  /* 0x00000004ff087819 */ /* 0x000fe40000011607 */
[----:B------:R-:W-:Y:S01]  /*23c0*/  LOP3.LUT R3, R3, 0x2, R0, 0xf8, !PT ;  /* 0x0000000203037812 */ /* 0x000fe200078ef800 */
[----:B------:R-:W-:Y:S01]  /*23d0*/  IMAD.SHL.U32 R0, R7, 0x4, RZ ;  /* 0x0000000407007824 */ /* 0x000fe200078e00ff */
[----:B------:R-:W-:-:S04]  /*23e0*/  LOP3.LUT R5, R2, 0x600, RZ, 0xc0, !PT ;  /* 0x0000060002057812 */ /* 0x000fc800078ec0ff */
[--C-:B------:R-:W-:Y:S02]  /*23f0*/  LOP3.LUT R2, R3, 0x80, R0.reuse, 0xf8, !PT ;  /* 0x0000008003027812 */ /* 0x100fe400078ef800 */
[----:B------:R-:W-:Y:S02]  /*2400*/  LOP3.LUT R3, R5, 0x7c, R0, 0xf8, !PT ;  /* 0x0000007c05037812 */ /* 0x000fe400078ef800 */
[----:B------:R-:W-:Y:S02]  /*2410*/  LOP3.LUT R2, R2, 0x100, R59, 0xf8, !PT ;  /* 0x0000010002027812 */ /* 0x000fe400078ef83b */
[----:B------:R-:W-:Y:S02]  /*2420*/  LOP3.LUT R6, R3, 0xe0, R7, 0x78, !PT ;  /* 0x000000e003067812 */ /* 0x000fe400078e7807 */
[C---:B------:R-:W-:Y:S01]  /*2430*/  LOP3.LUT R0, R2.reuse, 0x40, RZ, 0x3c, !PT ;  /* 0x0000004002007812 */ /* 0x040fe200078e3cff */
[----:B------:R0:W-:Y:S01]  /*2440*/  STS.U16 [R2+UR4], R20 ;  /* 0x0000001402007988 */ /* 0x0001e20008000404 */
[----:B------:R-:W-:-:S02]  /*2450*/  LOP3.LUT R4, R2, 0x20, RZ, 0x3c, !PT ;  /* 0x0000002002047812 */ /* 0x000fc400078e3cff */
[----:B------:R-:W-:Y:S01]  /*2460*/  LOP3.LUT R5, R2, 0x60, RZ, 0x3c, !PT ;  /* 0x0000006002057812 */ /* 0x000fe200078e3cff */
[----:B------:R1:W-:Y:S04]  /*2470*/  STS.U16 [R0+UR4+0x400], R9 ;  /* 0x0004000900007988 */ /* 0x0003e80008000404 */
[----:B------:R2:W-:Y:S01]  /*2480*/  STS.U16 [R4+UR4+0x200], R22 ;  /* 0x0002001604007988 */ /* 0x0005e20008000404 */
[----:B0-----:R-:W-:-:S03]  /*2490*/  LEA.HI R2, R7, 0x30, RZ, 0x1c ;  /* 0x0000003007027811 */ /* 0x001fc600078fe0ff */
[----:B------:R-:W-:Y:S02]  /*24a0*/  STS.U16 [R5+UR4+0x600], R10 ;  /* 0x0006000a05007988 */ /* 0x000fe40008000404 */
[----:B-1----:R-:W-:Y:S01]  /*24b0*/  IMAD.IADD R0, R57, 0x1, R2 ;  /* 0x0000000139007824 */ /* 0x002fe200078e0202 */
[----:B------:R-:W-:Y:S01]  /*24c0*/  BAR.SYNC.DEFER_BLOCKING 0x0 ;  /* 0x0000000000007b1d */ /* 0x000fe20000010000 */
[----:B--2---:R-:W-:-:S04]  /*24d0*/  SGXT.U32 R4, R8, 0x4 ;  /* 0x000000040804781a */ /* 0x004fc80000000000 */
[----:B------:R-:W-:-:S04]  /*24e0*/  LOP3.LUT R2, R57, 0x10, R4, 0xfe, !PT ;  /* 0x0000001039027812 */ /* 0x000fc800078efe04 */
[----:B------:R-:W-:Y:S01]  /*24f0*/  ISETP.LT.AND P2, PT, R2, UR9, !P0 ;  /* 0x0000000902007c0c */ /* 0x000fe2000c741270 */
[----:B------:R-:W0:Y:S04]  /*2500*/  LDS R11, [R6+UR4] ;  /* 0x00000004060b7984 */ /* 0x000e280008000800 */
[----:B------:R1:W2:Y:S01]  /*2510*/  LDS R13, [R6+UR4+0x100] ;  /* 0x00010004060d7984 */ /* 0x0002a20008000800 */
[----:B------:R-:W-:Y:S02]  /*2520*/  ULDC UR4, c[0x0][0x244] ;  /* 0x0000910000047ab9 */ /* 0x000fe40000000800 */
[----:B------:R-:W-:Y:S01]  /*2530*/  IMAD R3, R60, UR4, RZ ;  /* 0x000000043c037c24 */ /* 0x000fe2000f8e02ff */
[----:B------:R-:W-:Y:S01]  /*2540*/  ULDC.64 UR4, c[0x0][0x220] ;  /* 0x0000880000047ab9 */ /* 0x000fe20000000a00 */
[----:B-1----:R-:W-:-:S02]  /*2550*/  LOP3.LUT R6, R57, 0x20, R4, 0xfe, !PT ;  /* 0x0000002039067812 */ /* 0x002fc400078efe04 */
[----:B------:R-:W-:Y:S02]  /*2560*/  LOP3.LUT R57, R57, R4, RZ, 0xfc, !PT ;  /* 0x0000000439397212 */ /* 0x000fe400078efcff */
[----:B------:R-:W-:Y:S01]  /*2570*/  LEA R10, P1, R3, UR4, 0x1 ;  /* 0x00000004030a7c11 */ /* 0x000fe2000f8208ff */
[----:B------:R-:W-:Y:S01]  /*2580*/  ULDC UR4, c[0x0][0x248] ;  /* 0x0000920000047ab9 */ /* 0x000fe20000000800 */
[C---:B------:R-:W-:Y:S01]  /*2590*/  ISETP.LT.AND P3, PT, R57.reuse, UR9, !P0 ;  /* 0x0000000939007c0c */ /* 0x040fe2000c761270 */
[----:B------:R-:W-:Y:S01]  /*25a0*/  IMAD R57, R57, UR4, RZ ;  /* 0x0000000439397c24 */ /* 0x000fe2000f8e02ff */
[----:B------:R-:W-:Y:S01]  /*25b0*/  LEA.HI.X.SX32 R12, R3, UR5, 0x1, P1 ;  /* 0x00000005030c7c11 */ /* 0x000fe200088f0eff */
[C---:B------:R-:W-:Y:S01]  /*25c0*/  IMAD R5, R0.reuse, UR4, RZ ;  /* 0x0000000400057c24 */ /* 0x040fe2000f8e02ff */
[----:B------:R-:W-:Y:S01]  /*25d0*/  ISETP.LT.AND P1, PT, R0, UR9, !P0 ;  /* 0x0000000900007c0c */ /* 0x000fe2000c721270 */
[----:B------:R-:W-:Y:S01]  /*25e0*/  IMAD R0, R2, UR4, RZ ;  /* 0x0000000402007c24 */ /* 0x000fe2000f8e02ff */
[----:B------:R-:W-:Y:S01]  /*25f0*/  LEA R2, P4, R57, R10, 0x1 ;  /* 0x0000000a39027211 */ /* 0x000fe200078808ff */
[C---:B------:R-:W-:Y:S01]  /*2600*/  IMAD R7, R6.reuse, UR4, RZ ;  /* 0x0000000406077c24 */ /* 0x040fe2000f8e02ff */
[----:B------:R-:W-:-:S02]  /*2610*/  ISETP.LT.AND P0, PT, R6, UR9, !P0 ;  /* 0x0000000906007c0c */ /* 0x000fc4000c701270 */
[-C--:B------:R-:W-:Y:S02]  /*2620*/  LEA R8, P6, R5, R10.reuse, 0x1 ;  /* 0x0000000a05087211 */ /* 0x080fe400078c08ff */
[C---:B------:R-:W-:Y:S02]  /*2630*/  LEA R4, P5, R0.reuse, R10, 0x1 ;  /* 0x0000000a00047211 */ /* 0x040fe400078a08ff */
[----:B------:R-:W-:Y:S02]  /*2640*/  LEA.HI.X.SX32 R3, R57, R12, 0x1, P4 ;  /* 0x0000000c39037211 */ /* 0x000fe400020f0eff */
[----:B------:R-:W-:Y:S02]  /*2650*/  LEA R6, P4, R7, R10, 0x1 ;  /* 0x0000000a07067211 */ /* 0x000fe400078808ff */
[-C--:B------:R-:W-:Y:S02]  /*2660*/  LEA.HI.X.SX32 R9, R5, R12.reuse, 0x1, P6 ;  /* 0x0000000c05097211 */ /* 0x080fe400030f0eff */
[----:B------:R-:W-:-:S02]  /*2670*/  LEA.HI.X.SX32 R5, R0, R12, 0x1, P5 ;  /* 0x0000000c00057211 */ /* 0x000fc400028f0eff */
[----:B0-----:R-:W-:Y:S01]  /*2680*/  PRMT R0, R11, 0x7632, R0 ;  /* 0x000076320b007816 */ /* 0x001fe20000000000 */
[----:B------:R0:W-:Y:S01]  /*2690*/  @P3 STG.E.U16 desc[UR6][R2.64], R11 ;  /* 0x0000000b02003986 */ /* 0x0001e2000c101506 */
[----:B------:R-:W-:-:S03]  /*26a0*/  LEA.HI.X.SX32 R7, R7, R12, 0x1, P4 ;  /* 0x0000000c07077211 */ /* 0x000fc600020f0eff */
[----:B------:R0:W-:Y:S04]  /*26b0*/  @P2 STG.E.U16 desc[UR6][R4.64], R0 ;  /* 0x0000000004002986 */ /* 0x0001e8000c101506 */
[----:B--2---:R0:W-:Y:S01]  /*26c0*/  @P0 STG.E.U16 desc[UR6][R6.64], R13 ;  /* 0x0000000d06000986 */ /* 0x0041e2000c101506 */
[----:B------:R-:W-:Y:S05]  /*26d0*/  @!P1 EXIT ;  /* 0x000000000000994d */ /* 0x000fea0003800000 */
[----:B0-----:R-:W-:-:S05]  /*26e0*/  PRMT R4, R13, 0x7632, R4 ;  /* 0x000076320d047816 */ /* 0x001fca0000000004 */
[----:B------:R-:W-:Y:S01]  /*26f0*/  STG.E.U16 desc[UR6][R8.64], R4 ;  /* 0x0000000408007986 */ /* 0x000fe2000c101506 */
[----:B------:R-:W-:Y:S05]  /*2700*/  EXIT ;  /* 0x000000000000794d */ /* 0x000fea0003800000 */
.L_x_2:
[----:B------:R-:W-:-:S00]  /*2710*/  BRA `(.L_x_2) ;  /* 0xfffffffc00fc7947 */ /* 0x000fc0000383ffff */
[----:B------:R-:W-:-:S00]  /*2720*/  NOP ;  /* 0x0000000000007918 */ /* 0x000fc00000000000 */
        /* <DEDUP_REMOVED lines=13> */
.L_x_3:


//--------------------- .nv.shared.matmul_kernel  --------------------------
	.section	.nv.shared.matmul_kernel,"aw",@nobits
	.sectionflags	@""
	.align	16
	.zero		1024


//--------------------- .nv.shared.reserved.0     --------------------------
	.section	.nv.shared.reserved.0,"aw",@nobits
	.weak		__nv_reservedSMEM_offset_0_alias
	.size		__nv_reservedSMEM_offset_0_alias, 0, 0
	.other		__nv_reservedSMEM_offset_0_alias,@"STO_CUDA_RESERVED_SHARED STV_DEFAULT"
__nv_reservedSMEM_offset_0_alias:
	.zero		0


//--------------------- .nv.constant0.matmul_kernel --------------------------
	.section	.nv.constant0.matmul_kernel,"a",@progbits
	.sectionflags	@""
	.align	4
.nv.constant0.matmul_kernel:
	.zero		608


//--------------------- SYMBOLS --------------------------

	.type		.nv.reservedSmem.offset0,@object
	.size		.nv.reservedSmem.offset0,0x4
